// auto-generated by cutlass_sweep.gemm — config: {"arch": "sm_90", "cluster_m": 1, "cluster_n": 8, "dtype": "e4m3", "dtype_b": "e4m3", "layout": "nt", "stages": 0, "tile_k": 64, "tile_m": 128, "tile_n": 256}
#include "cutlass/cutlass.h"
#include "cutlass/gemm/collective/collective_builder.hpp"
#include "cutlass/gemm/device/gemm_universal_adapter.h"
#include "cutlass/gemm/kernel/gemm_universal.hpp"
#include "cutlass/epilogue/collective/collective_builder.hpp"

using ElemA = cutlass::float_e4m3_t;
using ElemB = cutlass::float_e4m3_t;
using ElemCD = cutlass::float_e4m3_t;
using Acc  = float;
using TileShape    = cute::Shape<cute::_128, cute::_256, cute::_64>;
using ClusterShape = cute::Shape<cute::_1, cute::_8, cute::_1>;

using CollectiveEpilogue = typename cutlass::epilogue::collective::CollectiveBuilder<
    cutlass::arch::Sm90, cutlass::arch::OpClassTensorOp,
    TileShape, ClusterShape,
    cutlass::epilogue::collective::EpilogueTileAuto,
    Acc, Acc,
    ElemCD, cutlass::layout::RowMajor, 128 / cutlass::sizeof_bits<ElemCD>::value,
    ElemCD, cutlass::layout::RowMajor, 128 / cutlass::sizeof_bits<ElemCD>::value,
    cutlass::epilogue::collective::EpilogueScheduleAuto
  >::CollectiveOp;

using CollectiveMainloop = typename cutlass::gemm::collective::CollectiveBuilder<
    cutlass::arch::Sm90, cutlass::arch::OpClassTensorOp,
    ElemA, cutlass::layout::RowMajor, 128 / cutlass::sizeof_bits<ElemA>::value,
    ElemB, cutlass::layout::ColumnMajor, 128 / cutlass::sizeof_bits<ElemB>::value,
    Acc,
    TileShape, ClusterShape,
    cutlass::gemm::collective::StageCountAutoCarveout<static_cast<int>(sizeof(typename CollectiveEpilogue::SharedStorage))>,
    cutlass::gemm::collective::KernelScheduleAuto
  >::CollectiveOp;

using GemmKernel = cutlass::gemm::kernel::GemmUniversal<
    cute::Shape<int,int,int,int>,
    CollectiveMainloop,
    CollectiveEpilogue
>;
using Gemm = cutlass::gemm::device::GemmUniversalAdapter<GemmKernel>;

// Force the device kernel symbol into the cubin without needing a host main.
auto* _anchor = &cutlass::device_kernel<GemmKernel>;


// ===== COMPILED SASS (sm_90a) =====

	.target	sm_90a

	.elftype	@"ET_EXEC"


//--------------------- .note.nv.tkinfo           --------------------------
	.section	.note.nv.tkinfo,"",@"SHT_NOTE"
	.sectionflags	@"SHF_NOTE_NV_TKINFO"
	.tkinfo
        /*0018*/ 	.word	0x00000002
        /*0030*/ 	.string	""
        /*0030*/ 	.string	"ptxas"
        /*0030*/ 	.string	"Cuda compilation tools, release 13.0, V13.0.88"
        /*0030*/ 	.string	"Build cuda_13.0.r13.0/compiler.36424714_0"
        /*0030*/ 	.string	"-arch sm_90a -m 64 "



//--------------------- .note.nv.cuinfo           --------------------------
	.section	.note.nv.cuinfo,"",@"SHT_NOTE"
	.sectionflags	@"SHF_NOTE_NV_CUINFO"
        /*0018*/ 	.short	0x0002
        /*001a*/ 	.short	0x005a
        /*001c*/ 	.short	0x0082
	.zero		2


//--------------------- .nv.info                  --------------------------
	.section	.nv.info,"",@"SHT_CUDA_INFO"
	.align	4


	//----- nvinfo : EIATTR_REGCOUNT
	.align		4
        /*0000*/ 	.byte	0x04, 0x2f
        /*0002*/ 	.short	(.L_12 - .L_11)
	.align		4
.L_11:
        /*0004*/ 	.word	index@(_ZN7cutlass13device_kernelINS_4gemm6kernel13GemmUniversalIN4cute5tupleIJiiiiEEENS1_10collective13CollectiveMmaINS1_37MainloopSm90TmaGmmaWarpSpecializedFP8ILi9ENS5_IJNS4_1CILi1EEENSA_ILi8EEESB_EEENS1_35KernelTmaWarpSpecializedCooperativeEEENS5_IJNSA_ILi128EEENSA_ILi256EEENSA_ILi64EEEEEENS_12float_e4m3_tENS5_IJlSB_lEEESK_SL_NS4_8TiledMMAINS4_8MMA_AtomIJNS4_4SM904GMMA31MMA_64x256x32_F32E4M3E4M3_SS_TNILNSP_7ScaleInE1ELSR_1EEEEEENS4_6LayoutINS5_IJNSA_ILi2EEESB_SB_EEENS5_IJSB_NSA_ILi0EEESX_EEEEENS5_IJNS4_10UnderscoreES10_S10_EEEEENS4_23SM90_TMA_LOAD_MULTICASTENS4_14ComposedLayoutINS4_7SwizzleILi2ELi4ELi3EEENS4_18smem_ptr_flag_bitsILi8EEENSU_INS5_IJSC_SI_EEENS5_IJSI_SB_EEEEEEEvNS4_8identityENS4_13SM90_TMA_LOADES1C_vS1D_EENS_8epilogue10collective6detail29Sm90TmaWarpSpecializedAdapterINS1H_15DefaultEpilogueISK_SL_SL_NS1G_6thread17LinearCombinationISK_Li1EffLNS1L_9ScaleType4KindE0ELNS_15FloatRoundStyleE2ESK_EENS1_15EpilogueDefaultEEEEEvvEEEEvNT_6ParamsE)
        /*0008*/ 	.word	0x000000a8


	//----- nvinfo : EIATTR_FRAME_SIZE
	.align		4
.L_12:
        /*000c*/ 	.byte	0x04, 0x11
        /*000e*/ 	.short	(.L_14 - .L_13)
	.align		4
.L_13:
        /*0010*/ 	.word	index@(_ZN7cutlass13device_kernelINS_4gemm6kernel13GemmUniversalIN4cute5tupleIJiiiiEEENS1_10collective13CollectiveMmaINS1_37MainloopSm90TmaGmmaWarpSpecializedFP8ILi9ENS5_IJNS4_1CILi1EEENSA_ILi8EEESB_EEENS1_35KernelTmaWarpSpecializedCooperativeEEENS5_IJNSA_ILi128EEENSA_ILi256EEENSA_ILi64EEEEEENS_12float_e4m3_tENS5_IJlSB_lEEESK_SL_NS4_8TiledMMAINS4_8MMA_AtomIJNS4_4SM904GMMA31MMA_64x256x32_F32E4M3E4M3_SS_TNILNSP_7ScaleInE1ELSR_1EEEEEENS4_6LayoutINS5_IJNSA_ILi2EEESB_SB_EEENS5_IJSB_NSA_ILi0EEESX_EEEEENS5_IJNS4_10UnderscoreES10_S10_EEEEENS4_23SM90_TMA_LOAD_MULTICASTENS4_14ComposedLayoutINS4_7SwizzleILi2ELi4ELi3EEENS4_18smem_ptr_flag_bitsILi8EEENSU_INS5_IJSC_SI_EEENS5_IJSI_SB_EEEEEEEvNS4_8identityENS4_13SM90_TMA_LOADES1C_vS1D_EENS_8epilogue10collective6detail29Sm90TmaWarpSpecializedAdapterINS1H_15DefaultEpilogueISK_SL_SL_NS1G_6thread17LinearCombinationISK_Li1EffLNS1L_9ScaleType4KindE0ELNS_15FloatRoundStyleE2ESK_EENS1_15EpilogueDefaultEEEEEvvEEEEvNT_6ParamsE)
        /*0014*/ 	.word	0x00000100


	//----- nvinfo : EIATTR_MIN_STACK_SIZE
	.align		4
.L_14:
        /*0018*/ 	.byte	0x04, 0x12
        /*001a*/ 	.short	(.L_16 - .L_15)
	.align		4
.L_15:
        /*001c*/ 	.word	index@(_ZN7cutlass13device_kernelINS_4gemm6kernel13GemmUniversalIN4cute5tupleIJiiiiEEENS1_10collective13CollectiveMmaINS1_37MainloopSm90TmaGmmaWarpSpecializedFP8ILi9ENS5_IJNS4_1CILi1EEENSA_ILi8EEESB_EEENS1_35KernelTmaWarpSpecializedCooperativeEEENS5_IJNSA_ILi128EEENSA_ILi256EEENSA_ILi64EEEEEENS_12float_e4m3_tENS5_IJlSB_lEEESK_SL_NS4_8TiledMMAINS4_8MMA_AtomIJNS4_4SM904GMMA31MMA_64x256x32_F32E4M3E4M3_SS_TNILNSP_7ScaleInE1ELSR_1EEEEEENS4_6LayoutINS5_IJNSA_ILi2EEESB_SB_EEENS5_IJSB_NSA_ILi0EEESX_EEEEENS5_IJNS4_10UnderscoreES10_S10_EEEEENS4_23SM90_TMA_LOAD_MULTICASTENS4_14ComposedLayoutINS4_7SwizzleILi2ELi4ELi3EEENS4_18smem_ptr_flag_bitsILi8EEENSU_INS5_IJSC_SI_EEENS5_IJSI_SB_EEEEEEEvNS4_8identityENS4_13SM90_TMA_LOADES1C_vS1D_EENS_8epilogue10collective6detail29Sm90TmaWarpSpecializedAdapterINS1H_15DefaultEpilogueISK_SL_SL_NS1G_6thread17LinearCombinationISK_Li1EffLNS1L_9ScaleType4KindE0ELNS_15FloatRoundStyleE2ESK_EENS1_15EpilogueDefaultEEEEEvvEEEEvNT_6ParamsE)
        /*0020*/ 	.word	0x00000100
.L_16:


//--------------------- .nv.compat                --------------------------
	.section	.nv.compat,"",@"SHT_CUDA_COMPAT_INFO"
	.align	4
        /*0000*/ 	.byte	0x02, 0x09, 0x01, 0x00, 0x02, 0x02, 0x04, 0x00, 0x02, 0x05, 0x05, 0x00, 0x03, 0x07, 0x01, 0x01
        /*0010*/ 	.byte	0x02, 0x03, 0x01, 0x00, 0x02, 0x06, 0x01, 0x00, 0x04, 0x0b, 0x08, 0x00, 0x00, 0x00, 0x00, 0x00
        /*0020*/ 	.byte	0x00, 0x00, 0x00, 0x00


//--------------------- .nv.info._ZN7cutlass13device_kernelINS_4gemm6kernel13GemmUniversalIN4cute5tupleIJiiiiEEENS1_10collective13CollectiveMmaINS1_37MainloopSm90TmaGmmaWarpSpecializedFP8ILi9ENS5_IJNS4_1CILi1EEENSA_ILi8EEESB_EEENS1_35KernelTmaWarpSpecializedCooperativeEEENS5_IJNSA_ILi128EEENSA_ILi256EEENSA_ILi64EEEEEENS_12float_e4m3_tENS5_IJlSB_lEEESK_SL_NS4_8TiledMMAINS4_8MMA_AtomIJNS4_4SM904GMMA31MMA_64x256x32_F32E4M3E4M3_SS_TNILNSP_7ScaleInE1ELSR_1EEEEEENS4_6LayoutINS5_IJNSA_ILi2EEESB_SB_EEENS5_IJSB_NSA_ILi0EEESX_EEEEENS5_IJNS4_10UnderscoreES10_S10_EEEEENS4_23SM90_TMA_LOAD_MULTICASTENS4_14ComposedLayoutINS4_7SwizzleILi2ELi4ELi3EEENS4_18smem_ptr_flag_bitsILi8EEENSU_INS5_IJSC_SI_EEENS5_IJSI_SB_EEEEEEEvNS4_8identityENS4_13SM90_TMA_LOADES1C_vS1D_EENS_8epilogue10collective6detail29Sm90TmaWarpSpecializedAdapterINS1H_15DefaultEpilogueISK_SL_SL_NS1G_6thread17LinearCombinationISK_Li1EffLNS1L_9ScaleType4KindE0ELNS_15FloatRoundStyleE2ESK_EENS1_15EpilogueDefaultEEEEEvvEEEEvNT_6ParamsE --------------------------
	.section	.nv.info._ZN7cutlass13device_kernelINS_4gemm6kernel13GemmUniversalIN4cute5tupleIJiiiiEEENS1_10collective13CollectiveMmaINS1_37MainloopSm90TmaGmmaWarpSpecializedFP8ILi9ENS5_IJNS4_1CILi1EEENSA_ILi8EEESB_EEENS1_35KernelTmaWarpSpecializedCooperativeEEENS5_IJNSA_ILi128EEENSA_ILi256EEENSA_ILi64EEEEEENS_12float_e4m3_tENS5_IJlSB_lEEESK_SL_NS4_8TiledMMAINS4_8MMA_AtomIJNS4_4SM904GMMA31MMA_64x256x32_F32E4M3E4M3_SS_TNILNSP_7ScaleInE1ELSR_1EEEEEENS4_6LayoutINS5_IJNSA_ILi2EEESB_SB_EEENS5_IJSB_NSA_ILi0EEESX_EEEEENS5_IJNS4_10UnderscoreES10_S10_EEEEENS4_23SM90_TMA_LOAD_MULTICASTENS4_14ComposedLayoutINS4_7SwizzleILi2ELi4ELi3EEENS4_18smem_ptr_flag_bitsILi8EEENSU_INS5_IJSC_SI_EEENS5_IJSI_SB_EEEEEEEvNS4_8identityENS4_13SM90_TMA_LOADES1C_vS1D_EENS_8epilogue10collective6detail29Sm90TmaWarpSpecializedAdapterINS1H_15DefaultEpilogueISK_SL_SL_NS1G_6thread17LinearCombinationISK_Li1EffLNS1L_9ScaleType4KindE0ELNS_15FloatRoundStyleE2ESK_EENS1_15EpilogueDefaultEEEEEvvEEEEvNT_6ParamsE,"",@"SHT_CUDA_INFO"
	.sectionflags	@""
	.align	4


	//----- nvinfo : EIATTR_CUDA_API_VERSION
	.align		4
        /*0000*/ 	.byte	0x04, 0x37
        /*0002*/ 	.short	(.L_18 - .L_17)
.L_17:
        /*0004*/ 	.word	0x00000082


	//----- nvinfo : EIATTR_KPARAM_INFO
	.align		4
.L_18:
        /*0008*/ 	.byte	0x04, 0x17
        /*000a*/ 	.short	(.L_20 - .L_19)
.L_19:
        /*000c*/ 	.word	0x00000000
        /*0010*/ 	.short	0x0000
        /*0012*/ 	.short	0x0070
        /*0014*/ 	.byte	0x00, 0xf0, 0x01, 0x10


	//----- nvinfo : EIATTR_SPARSE_MMA_MASK
	.align		4
.L_20:
        /*0018*/ 	.byte	0x03, 0x50
        /*001a*/ 	.short	0x0000


	//----- nvinfo : EIATTR_MAXREG_COUNT
	.align		4
        /*001c*/ 	.byte	0x03, 0x1b
        /*001e*/ 	.short	0x00a8


	//----- nvinfo : EIATTR_NUM_BARRIERS
	.align		4
        /*0020*/ 	.byte	0x02, 0x4c
        /*0022*/ 	.byte	0x01
	.zero		1


	//----- nvinfo : EIATTR_ANNOTATIONS
	.align		4
        /*0024*/ 	.byte	0x04, 0x55
        /*0026*/ 	.short	(.L_22 - .L_21)


	//   ....[0]....
.L_21:
        /*0028*/ 	.word	0x00000001
        /*002c*/ 	.byte	0x40, 0x07, 0x00, 0x00, 0x01, 0x00, 0x00, 0x00, 0x70, 0x09, 0x00, 0x00, 0x01, 0x00, 0x00, 0x00
        /* <DEDUP_REMOVED lines=195> */
        /*0c6c*/ 	.byte	0xa0, 0x05, 0x01, 0x00, 0x01, 0x00, 0x00, 0x00, 0xf0, 0x05, 0x01, 0x00


	//----- nvinfo : EIATTR_MERCURY_ISA_VERSION
	.align		4
.L_22:
        /*0c78*/ 	.byte	0x03, 0x5f
        /*0c7a*/ 	.short	0x0101


	//----- nvinfo : EIATTR_INT_WARP_WIDE_INSTR_OFFSETS
	.align		4
        /*0c7c*/ 	.byte	0x04, 0x31
        /*0c7e*/ 	.short	(.L_24 - .L_23)


	//   ....[0]....
.L_23:
        /*0c80*/ 	.word	0x00000600


	//   ....[1]....
        /*0c84*/ 	.word	0x00000620


	//   ....[2]....
        /*0c88*/ 	.word	0x00000770


	//----- nvinfo : EIATTR_COOP_GROUP_MASK_REGIDS
	.align		4
.L_24:
        /*0c8c*/ 	.byte	0x04, 0x29
        /*0c8e*/ 	.short	(.L_26 - .L_25)


	//   ....[0]....
.L_25:
        /*0c90*/ 	.word	0xffffffff


	//   ....[1]....
        /*0c94*/ 	.word	0xffffffff


	//   ....[2]....
        /*0c98*/ 	.word	0xffffffff


	//   ....[3]....
        /*0c9c*/ 	.word	0xffffffff


	//   ....[4]....
        /*0ca0*/ 	.word	0xffffffff


	//   ....[5]....
        /*0ca4*/ 	.word	0xffffffff


	//----- nvinfo : EIATTR_COOP_GROUP_INSTR_OFFSETS
	.align		4
.L_26:
        /*0ca8*/ 	.byte	0x04, 0x28
        /*0caa*/ 	.short	(.L_28 - .L_27)


	//   ....[0]....
.L_27:
        /*0cac*/ 	.word	0x00000070


	//   ....[1]....
        /*0cb0*/ 	.word	0x00000080


	//   ....[2]....
        /*0cb4*/ 	.word	0x000001a0


	//   ....[3]....
        /*0cb8*/ 	.word	0x00000490


	//   ....[4]....
        /*0cbc*/ 	.word	0x00000880


	//   ....[5]....
        /*0cc0*/ 	.word	0x00001600


	//----- nvinfo : EIATTR_REG_RECONFIG
	.align		4
.L_28:
        /*0cc4*/ 	.byte	0x01, 0x54
	.zero		2


	//----- nvinfo : EIATTR_MBARRIER_INSTR_OFFSETS
	.align		4
        /*0cc8*/ 	.byte	0x04, 0x39
        /*0cca*/ 	.short	(.L_30 - .L_29)


	//   ....[0]....
.L_29:
        /*0ccc*/ 	.word	0x00000340
        /*0cd0*/ 	.word	0x000000ff
        /*0cd4*/ 	.word	0x00000000
        /*0cd8*/ 	.short	0x0100
        /*0cda*/ 	.byte	0x09
	.zero		1


	//   ....[1]....
        /*0cdc*/ 	.word	0x00000350
        /*0ce0*/ 	.word	0x000000ff
        /*0ce4*/ 	.word	0x00000048
        /*0ce8*/ 	.short	0x0100
        /*0cea*/ 	.byte	0x09
	.zero		1


	//   ....[2]....
        /*0cec*/ 	.word	0x00000360
        /*0cf0*/ 	.word	0x000000ff
        /*0cf4*/ 	.word	0x00000008
        /*0cf8*/ 	.short	0x0100
        /*0cfa*/ 	.byte	0x09
	.zero		1


	//   ....[3]....
        /*0cfc*/ 	.word	0x00000370
        /*0d00*/ 	.word	0x000000ff
        /*0d04*/ 	.word	0x00000050
        /*0d08*/ 	.short	0x0100
        /*0d0a*/ 	.byte	0x09
	.zero		1


	//   ....[4]....
        /*0d0c*/ 	.word	0x00000380
        /*0d10*/ 	.word	0x000000ff
        /*0d14*/ 	.word	0x00000010
        /*0d18*/ 	.short	0x0100
        /*0d1a*/ 	.byte	0x09
	.zero		1


	//   ....[5]....
        /*0d1c*/ 	.word	0x00000390
        /*0d20*/ 	.word	0x000000ff
        /*0d24*/ 	.word	0x00000058
        /*0d28*/ 	.short	0x0100
        /*0d2a*/ 	.byte	0x09
	.zero		1


	//   ....[6]....
        /*0d2c*/ 	.word	0x000003a0
        /*0d30*/ 	.word	0x000000ff
        /*0d34*/ 	.word	0x00000018
        /*0d38*/ 	.short	0x0100
        /*0d3a*/ 	.byte	0x09
	.zero		1


	//   ....[7]....
        /*0d3c*/ 	.word	0x000003b0
        /*0d40*/ 	.word	0x000000ff
        /*0d44*/ 	.word	0x00000060
        /*0d48*/ 	.short	0x0100
        /*0d4a*/ 	.byte	0x09
	.zero		1


	//   ....[8]....
        /*0d4c*/ 	.word	0x000003c0
        /*0d50*/ 	.word	0x000000ff
        /*0d54*/ 	.word	0x00000020
        /*0d58*/ 	.short	0x0100
        /*0d5a*/ 	.byte	0x09
	.zero		1


	//   ....[9]....
        /*0d5c*/ 	.word	0x000003d0
        /*0d60*/ 	.word	0x000000ff
        /*0d64*/ 	.word	0x00000068
        /*0d68*/ 	.short	0x0100
        /*0d6a*/ 	.byte	0x09
	.zero		1


	//   ....[10]....
        /*0d6c*/ 	.word	0x000003e0
        /*0d70*/ 	.word	0x000000ff
        /*0d74*/ 	.word	0x00000028
        /*0d78*/ 	.short	0x0100
        /*0d7a*/ 	.byte	0x09
	.zero		1


	//   ....[11]....
        /*0d7c*/ 	.word	0x000003f0
        /*0d80*/ 	.word	0x000000ff
        /*0d84*/ 	.word	0x00000070
        /*0d88*/ 	.short	0x0100
        /*0d8a*/ 	.byte	0x09
	.zero		1


	//   ....[12]....
        /*0d8c*/ 	.word	0x00000400
        /*0d90*/ 	.word	0x000000ff
        /*0d94*/ 	.word	0x00000030
        /*0d98*/ 	.short	0x0100
        /*0d9a*/ 	.byte	0x09
	.zero		1


	//   ....[13]....
        /*0d9c*/ 	.word	0x00000410
        /*0da0*/ 	.word	0x000000ff
        /*0da4*/ 	.word	0x00000078
        /*0da8*/ 	.short	0x0100
        /*0daa*/ 	.byte	0x09
	.zero		1


	//   ....[14]....
        /*0dac*/ 	.word	0x00000420
        /*0db0*/ 	.word	0x000000ff
        /*0db4*/ 	.word	0x00000038
        /*0db8*/ 	.short	0x0100
        /*0dba*/ 	.byte	0x09
	.zero		1


	//   ....[15]....
        /*0dbc*/ 	.word	0x00000430
        /*0dc0*/ 	.word	0x000000ff
        /*0dc4*/ 	.word	0x00000080
        /*0dc8*/ 	.short	0x0100
        /*0dca*/ 	.byte	0x09
	.zero		1


	//   ....[16]....
        /*0dcc*/ 	.word	0x00000440
        /*0dd0*/ 	.word	0x000000ff
        /*0dd4*/ 	.word	0x00000040
        /*0dd8*/ 	.short	0x0100
        /*0dda*/ 	.byte	0x09
	.zero		1


	//   ....[17]....
        /*0ddc*/ 	.word	0x00000450
        /*0de0*/ 	.word	0x000000ff
        /*0de4*/ 	.word	0x00000088
        /*0de8*/ 	.short	0x0100
        /*0dea*/ 	.byte	0x09
	.zero		1


	//   ....[18]....
        /*0dec*/ 	.word	0x00000800
        /*0df0*/ 	.word	0x000000ff
        /*0df4*/ 	.word	0x000000a0
        /*0df8*/ 	.short	0x0100
        /*0dfa*/ 	.byte	0x06
	.zero		1


	//   ....[19]....
        /*0dfc*/ 	.word	0x00000830
        /*0e00*/ 	.word	0x000000ff
        /*0e04*/ 	.word	0x000000a8
        /*0e08*/ 	.short	0x0100
        /*0e0a*/ 	.byte	0x06
	.zero		1


	//   ....[20]....
        /*0e0c*/ 	.word	0x00001e10
        /*0e10*/ 	.word	0x000000ff
        /*0e14*/ 	.word	0x00000000
        /*0e18*/ 	.short	0x010a
        /*0e1a*/ 	.byte	0x06
	.zero		1


	//   ....[21]....
        /*0e1c*/ 	.word	0x00001e50
        /*0e20*/ 	.word	0x000000ff
        /*0e24*/ 	.word	0x00000000
        /*0e28*/ 	.short	0x010a
        /*0e2a*/ 	.byte	0x06
	.zero		1


	//   ....[22]....
        /*0e2c*/ 	.word	0x00003060
        /*0e30*/ 	.word	0x000000ff
        /*0e34*/ 	.word	0x00000000
        /*0e38*/ 	.short	0x010a
        /*0e3a*/ 	.byte	0x09
	.zero		1


	//   ....[23]....
        /*0e3c*/ 	.word	0x000030a0
        /*0e40*/ 	.word	0x000000ff
        /*0e44*/ 	.word	0x00000000
        /*0e48*/ 	.short	0x010a
        /*0e4a*/ 	.byte	0x09
	.zero		1


	//   ....[24]....
        /*0e4c*/ 	.word	0x00004100
        /*0e50*/ 	.word	0x000000e5
        /*0e54*/ 	.word	0x00000000
        /*0e58*/ 	.short	0x0101
        /*0e5a*/ 	.byte	0x3f
	.zero		1


	//   ....[25]....
        /*0e5c*/ 	.word	0x000052f0
        /*0e60*/ 	.word	0x00000018
        /*0e64*/ 	.word	0x00000000
        /*0e68*/ 	.short	0x0101
        /*0e6a*/ 	.byte	0x3f
	.zero		1


	//   ....[26]....
        /*0e6c*/ 	.word	0x0000f520
        /*0e70*/ 	.word	0x0000000d
        /*0e74*/ 	.word	0x00000048
        /*0e78*/ 	.short	0x010a
        /*0e7a*/ 	.byte	0x3f
	.zero		1


	//   ....[27]....
        /*0e7c*/ 	.word	0x0000f8f0
        /*0e80*/ 	.word	0x00000005
        /*0e84*/ 	.word	0x000000a8
        /*0e88*/ 	.short	0x0101
        /*0e8a*/ 	.byte	0x3f
	.zero		1


	//   ....[28]....
        /*0e8c*/ 	.word	0x00010070
        /*0e90*/ 	.word	0x00000007
        /*0e94*/ 	.word	0x00000000
        /*0e98*/ 	.short	0x010a
        /*0e9a*/ 	.byte	0x3f
	.zero		1


	//   ....[29]....
        /*0e9c*/ 	.word	0x000100f0
        /*0ea0*/ 	.word	0x00000008
        /*0ea4*/ 	.word	0x00000000
        /*0ea8*/ 	.short	0x010a
        /*0eaa*/ 	.byte	0x3f
	.zero		1


	//   ....[30]....
        /*0eac*/ 	.word	0x00010180
        /*0eb0*/ 	.word	0x00000009
        /*0eb4*/ 	.word	0x00000000
        /*0eb8*/ 	.short	0x010a
        /*0eba*/ 	.byte	0x3f
	.zero		1


	//   ....[31]....
        /*0ebc*/ 	.word	0x00010210
        /*0ec0*/ 	.word	0x00000008
        /*0ec4*/ 	.word	0x00000000
        /*0ec8*/ 	.short	0x010a
        /*0eca*/ 	.byte	0x3f
	.zero		1


	//   ....[32]....
        /*0ecc*/ 	.word	0x000102a0
        /*0ed0*/ 	.word	0x00000009
        /*0ed4*/ 	.word	0x00000000
        /*0ed8*/ 	.short	0x010a
        /*0eda*/ 	.byte	0x3f
	.zero		1


	//   ....[33]....
        /*0edc*/ 	.word	0x00010330
        /*0ee0*/ 	.word	0x00000008
        /*0ee4*/ 	.word	0x00000000
        /*0ee8*/ 	.short	0x010a
        /*0eea*/ 	.byte	0x3f
	.zero		1


	//   ....[34]....
        /*0eec*/ 	.word	0x000103c0
        /*0ef0*/ 	.word	0x00000009
        /*0ef4*/ 	.word	0x00000000
        /*0ef8*/ 	.short	0x010a
        /*0efa*/ 	.byte	0x3f
	.zero		1


	//   ....[35]....
        /*0efc*/ 	.word	0x00010450
        /*0f00*/ 	.word	0x00000006
        /*0f04*/ 	.word	0x00000000
        /*0f08*/ 	.short	0x010a
        /*0f0a*/ 	.byte	0x3f
	.zero		1


	//   ....[36]....
        /*0f0c*/ 	.word	0x000104e0
        /*0f10*/ 	.word	0x00000003
        /*0f14*/ 	.word	0x00000000
        /*0f18*/ 	.short	0x010a
        /*0f1a*/ 	.byte	0x3f
	.zero		1


	//   ....[37]....
        /*0f1c*/ 	.word	0x00010550
        /*0f20*/ 	.word	0x00000003
        /*0f24*/ 	.word	0x00000000
        /*0f28*/ 	.short	0x010a
        /*0f2a*/ 	.byte	0x3f
	.zero		1


	//   ....[38]....
        /*0f2c*/ 	.word	0x000105c0
        /*0f30*/ 	.word	0x00000000
        /*0f34*/ 	.word	0x00000000
        /*0f38*/ 	.short	0x010a
        /*0f3a*/ 	.byte	0x3f
	.zero		1


	//   ....[39]....
        /*0f3c*/ 	.word	0x000106a0
        /*0f40*/ 	.word	0x0000000d
        /*0f44*/ 	.word	0x00000048
        /*0f48*/ 	.short	0x010a
        /*0f4a*/ 	.byte	0x3f
	.zero		1


	//   ....[40]....
        /*0f4c*/ 	.word	0x00010770
        /*0f50*/ 	.word	0x00000007
        /*0f54*/ 	.word	0x00000000
        /*0f58*/ 	.short	0x010a
        /*0f5a*/ 	.byte	0x3f
	.zero		1


	//   ....[41]....
        /*0f5c*/ 	.word	0x000107c0
        /*0f60*/ 	.word	0x00000008
        /*0f64*/ 	.word	0x00000000
        /*0f68*/ 	.short	0x010a
        /*0f6a*/ 	.byte	0x3f
	.zero		1


	//   ....[42]....
        /*0f6c*/ 	.word	0x00010810
        /*0f70*/ 	.word	0x00000009
        /*0f74*/ 	.word	0x00000000
        /*0f78*/ 	.short	0x010a
        /*0f7a*/ 	.byte	0x3f
	.zero		1


	//   ....[43]....
        /*0f7c*/ 	.word	0x00010860
        /*0f80*/ 	.word	0x00000008
        /*0f84*/ 	.word	0x00000000
        /*0f88*/ 	.short	0x010a
        /*0f8a*/ 	.byte	0x3f
	.zero		1


	//   ....[44]....
        /*0f8c*/ 	.word	0x000108b0
        /*0f90*/ 	.word	0x00000009
        /*0f94*/ 	.word	0x00000000
        /*0f98*/ 	.short	0x010a
        /*0f9a*/ 	.byte	0x3f
	.zero		1


	//   ....[45]....
        /*0f9c*/ 	.word	0x00010900
        /*0fa0*/ 	.word	0x00000008
        /*0fa4*/ 	.word	0x00000000
        /*0fa8*/ 	.short	0x010a
        /*0faa*/ 	.byte	0x3f
	.zero		1


	//   ....[46]....
        /*0fac*/ 	.word	0x00010950
        /*0fb0*/ 	.word	0x00000009
        /*0fb4*/ 	.word	0x00000000
        /*0fb8*/ 	.short	0x010a
        /*0fba*/ 	.byte	0x3f
	.zero		1


	//   ....[47]....
        /*0fbc*/ 	.word	0x000109a0
        /*0fc0*/ 	.word	0x00000006
        /*0fc4*/ 	.word	0x00000000
        /*0fc8*/ 	.short	0x010a
        /*0fca*/ 	.byte	0x3f
	.zero		1


	//----- nvinfo : EIATTR_NUM_MBARRIERS
	.align		4
.L_30:
        /*0fcc*/ 	.byte	0x03, 0x38
        /*0fce*/ 	.short	0x0014


	//----- nvinfo : EIATTR_EXIT_INSTR_OFFSETS
	.align		4
        /*0fd0*/ 	.byte	0x04, 0x1c
        /*0fd2*/ 	.short	(.L_32 - .L_31)


	//   ....[0]....
.L_31:
        /*0fd4*/ 	.word	0x00000a10


	//   ....[1]....
        /*0fd8*/ 	.word	0x000012a0


	//   ....[2]....
        /*0fdc*/ 	.word	0x0000ec10


	//   ....[3]....
        /*0fe0*/ 	.word	0x0000f1a0


	//   ....[4]....
        /*0fe4*/ 	.word	0x00010530


	//----- nvinfo : EIATTR_MAX_THREADS
	.align		4
.L_32:
        /*0fe8*/ 	.byte	0x04, 0x05
        /*0fea*/ 	.short	(.L_34 - .L_33)
.L_33:
        /*0fec*/ 	.word	0x00000180
        /*0ff0*/ 	.word	0x00000001
        /*0ff4*/ 	.word	0x00000001


	//----- nvinfo : EIATTR_CRS_STACK_SIZE
	.align		4
.L_34:
        /*0ff8*/ 	.byte	0x04, 0x1e
        /*0ffa*/ 	.short	(.L_36 - .L_35)
.L_35:
        /*0ffc*/ 	.word	0x00000000


	//----- nvinfo : EIATTR_CBANK_PARAM_SIZE
	.align		4
.L_36:
        /*1000*/ 	.byte	0x03, 0x19
        /*1002*/ 	.short	0x0470


	//----- nvinfo : EIATTR_PARAM_CBANK
	.align		4
        /*1004*/ 	.byte	0x04, 0x0a
        /*1006*/ 	.short	(.L_38 - .L_37)
	.align		4
.L_37:
        /*1008*/ 	.word	index@(.nv.constant0._ZN7cutlass13device_kernelINS_4gemm6kernel13GemmUniversalIN4cute5tupleIJiiiiEEENS1_10collective13CollectiveMmaINS1_37MainloopSm90TmaGmmaWarpSpecializedFP8ILi9ENS5_IJNS4_1CILi1EEENSA_ILi8EEESB_EEENS1_35KernelTmaWarpSpecializedCooperativeEEENS5_IJNSA_ILi128EEENSA_ILi256EEENSA_ILi64EEEEEENS_12float_e4m3_tENS5_IJlSB_lEEESK_SL_NS4_8TiledMMAINS4_8MMA_AtomIJNS4_4SM904GMMA31MMA_64x256x32_F32E4M3E4M3_SS_TNILNSP_7ScaleInE1ELSR_1EEEEEENS4_6LayoutINS5_IJNSA_ILi2EEESB_SB_EEENS5_IJSB_NSA_ILi0EEESX_EEEEENS5_IJNS4_10UnderscoreES10_S10_EEEEENS4_23SM90_TMA_LOAD_MULTICASTENS4_14ComposedLayoutINS4_7SwizzleILi2ELi4ELi3EEENS4_18smem_ptr_flag_bitsILi8EEENSU_INS5_IJSC_SI_EEENS5_IJSI_SB_EEEEEEEvNS4_8identityENS4_13SM90_TMA_LOADES1C_vS1D_EENS_8epilogue10collective6detail29Sm90TmaWarpSpecializedAdapterINS1H_15DefaultEpilogueISK_SL_SL_NS1G_6thread17LinearCombinationISK_Li1EffLNS1L_9ScaleType4KindE0ELNS_15FloatRoundStyleE2ESK_EENS1_15EpilogueDefaultEEEEEvvEEEEvNT_6ParamsE)
        /*100c*/ 	.short	0x0210
        /*100e*/ 	.short	0x0470


	//----- nvinfo : EIATTR_SW_WAR
	.align		4
.L_38:
        /*1010*/ 	.byte	0x04, 0x36
        /*1012*/ 	.short	(.L_40 - .L_39)
.L_39:
        /*1014*/ 	.word	0x00000008
.L_40:


//--------------------- .nv.callgraph             --------------------------
	.section	.nv.callgraph,"",@"SHT_CUDA_CALLGRAPH"
	.align	4
	.sectionentsize	8
	.align		4
        /*0000*/ 	.word	0x00000000
	.align		4
        /*0004*/ 	.word	0xffffffff
	.align		4
        /*0008*/ 	.word	0x00000000
	.align		4
        /*000c*/ 	.word	0xfffffffe
	.align		4
        /*0010*/ 	.word	0x00000000
	.align		4
        /*0014*/ 	.word	0xfffffffd
	.align		4
        /*0018*/ 	.word	0x00000000
	.align		4
        /*001c*/ 	.word	0xfffffffc


//--------------------- .nv.constant4             --------------------------
	.section	.nv.constant4,"a",@progbits
	.align	8
	.align		8
.nv.constant4:
        /*0000*/ 	.dword	_ZN40_INTERNAL_51e6090a_4_k_cu_eada5f56_204804cuda3std3__45__cpo5beginE
	.align		8
        /*0008*/ 	.dword	_ZN40_INTERNAL_51e6090a_4_k_cu_eada5f56_204804cuda3std3__45__cpo3endE
	.align		8
        /*0010*/ 	.dword	_ZN40_INTERNAL_51e6090a_4_k_cu_eada5f56_204804cuda3std3__45__cpo6cbeginE
	.align		8
        /*0018*/ 	.dword	_ZN40_INTERNAL_51e6090a_4_k_cu_eada5f56_204804cuda3std3__45__cpo4cendE
	.align		8
        /*0020*/ 	.dword	_ZN40_INTERNAL_51e6090a_4_k_cu_eada5f56_204804cuda3std3__442_GLOBAL__N__51e6090a_4_k_cu_eada5f56_204806ignoreE
	.align		8
        /*0028*/ 	.dword	_ZN40_INTERNAL_51e6090a_4_k_cu_eada5f56_204804cuda3std3__419piecewise_constructE
	.align		8
        /*0030*/ 	.dword	_ZN40_INTERNAL_51e6090a_4_k_cu_eada5f56_204804cuda3std3__48in_placeE
	.align		8
        /*0038*/ 	.dword	_ZN40_INTERNAL_51e6090a_4_k_cu_eada5f56_204804cuda3std6ranges3__45__cpo4swapE
	.align		8
        /*0040*/ 	.dword	_ZN40_INTERNAL_51e6090a_4_k_cu_eada5f56_204804cuda3std6ranges3__45__cpo9iter_moveE
	.align		8
        /*0048*/ 	.dword	_ZN40_INTERNAL_51e6090a_4_k_cu_eada5f56_204804cute7productE
	.align		8
        /*0050*/ 	.dword	_ZN40_INTERNAL_51e6090a_4_k_cu_eada5f56_204804cute1_E


//--------------------- .text._ZN7cutlass13device_kernelINS_4gemm6kernel13GemmUniversalIN4cute5tupleIJiiiiEEENS1_10collective13CollectiveMmaINS1_37MainloopSm90TmaGmmaWarpSpecializedFP8ILi9ENS5_IJNS4_1CILi1EEENSA_ILi8EEESB_EEENS1_35KernelTmaWarpSpecializedCooperativeEEENS5_IJNSA_ILi128EEENSA_ILi256EEENSA_ILi64EEEEEENS_12float_e4m3_tENS5_IJlSB_lEEESK_SL_NS4_8TiledMMAINS4_8MMA_AtomIJNS4_4SM904GMMA31MMA_64x256x32_F32E4M3E4M3_SS_TNILNSP_7ScaleInE1ELSR_1EEEEEENS4_6LayoutINS5_IJNSA_ILi2EEESB_SB_EEENS5_IJSB_NSA_ILi0EEESX_EEEEENS5_IJNS4_10UnderscoreES10_S10_EEEEENS4_23SM90_TMA_LOAD_MULTICASTENS4_14ComposedLayoutINS4_7SwizzleILi2ELi4ELi3EEENS4_18smem_ptr_flag_bitsILi8EEENSU_INS5_IJSC_SI_EEENS5_IJSI_SB_EEEEEEEvNS4_8identityENS4_13SM90_TMA_LOADES1C_vS1D_EENS_8epilogue10collective6detail29Sm90TmaWarpSpecializedAdapterINS1H_15DefaultEpilogueISK_SL_SL_NS1G_6thread17LinearCombinationISK_Li1EffLNS1L_9ScaleType4KindE0ELNS_15FloatRoundStyleE2ESK_EENS1_15EpilogueDefaultEEEEEvvEEEEvNT_6ParamsE --------------------------
	.section	.text._ZN7cutlass13device_kernelINS_4gemm6kernel13GemmUniversalIN4cute5tupleIJiiiiEEENS1_10collective13CollectiveMmaINS1_37MainloopSm90TmaGmmaWarpSpecializedFP8ILi9ENS5_IJNS4_1CILi1EEENSA_ILi8EEESB_EEENS1_35KernelTmaWarpSpecializedCooperativeEEENS5_IJNSA_ILi128EEENSA_ILi256EEENSA_ILi64EEEEEENS_12float_e4m3_tENS5_IJlSB_lEEESK_SL_NS4_8TiledMMAINS4_8MMA_AtomIJNS4_4SM904GMMA31MMA_64x256x32_F32E4M3E4M3_SS_TNILNSP_7ScaleInE1ELSR_1EEEEEENS4_6LayoutINS5_IJNSA_ILi2EEESB_SB_EEENS5_IJSB_NSA_ILi0EEESX_EEEEENS5_IJNS4_10UnderscoreES10_S10_EEEEENS4_23SM90_TMA_LOAD_MULTICASTENS4_14ComposedLayoutINS4_7SwizzleILi2ELi4ELi3EEENS4_18smem_ptr_flag_bitsILi8EEENSU_INS5_IJSC_SI_EEENS5_IJSI_SB_EEEEEEEvNS4_8identityENS4_13SM90_TMA_LOADES1C_vS1D_EENS_8epilogue10collective6detail29Sm90TmaWarpSpecializedAdapterINS1H_15DefaultEpilogueISK_SL_SL_NS1G_6thread17LinearCombinationISK_Li1EffLNS1L_9ScaleType4KindE0ELNS_15FloatRoundStyleE2ESK_EENS1_15EpilogueDefaultEEEEEvvEEEEvNT_6ParamsE,"ax",@progbits
	.align	128
.text._ZN7cutlass13device_kernelINS_4gemm6kernel13GemmUniversalIN4cute5tupleIJiiiiEEENS1_10collective13CollectiveMmaINS1_37MainloopSm90TmaGmmaWarpSpecializedFP8ILi9ENS5_IJNS4_1CILi1EEENSA_ILi8EEESB_EEENS1_35KernelTmaWarpSpecializedCooperativeEEENS5_IJNSA_ILi128EEENSA_ILi256EEENSA_ILi64EEEEEENS_12float_e4m3_tENS5_IJlSB_lEEESK_SL_NS4_8TiledMMAINS4_8MMA_AtomIJNS4_4SM904GMMA31MMA_64x256x32_F32E4M3E4M3_SS_TNILNSP_7ScaleInE1ELSR_1EEEEEENS4_6LayoutINS5_IJNSA_ILi2EEESB_SB_EEENS5_IJSB_NSA_ILi0EEESX_EEEEENS5_IJNS4_10UnderscoreES10_S10_EEEEENS4_23SM90_TMA_LOAD_MULTICASTENS4_14ComposedLayoutINS4_7SwizzleILi2ELi4ELi3EEENS4_18smem_ptr_flag_bitsILi8EEENSU_INS5_IJSC_SI_EEENS5_IJSI_SB_EEEEEEEvNS4_8identityENS4_13SM90_TMA_LOADES1C_vS1D_EENS_8epilogue10collective6detail29Sm90TmaWarpSpecializedAdapterINS1H_15DefaultEpilogueISK_SL_SL_NS1G_6thread17LinearCombinationISK_Li1EffLNS1L_9ScaleType4KindE0ELNS_15FloatRoundStyleE2ESK_EENS1_15EpilogueDefaultEEEEEvvEEEEvNT_6ParamsE:
        .type           _ZN7cutlass13device_kernelINS_4gemm6kernel13GemmUniversalIN4cute5tupleIJiiiiEEENS1_10collective13CollectiveMmaINS1_37MainloopSm90TmaGmmaWarpSpecializedFP8ILi9ENS5_IJNS4_1CILi1EEENSA_ILi8EEESB_EEENS1_35KernelTmaWarpSpecializedCooperativeEEENS5_IJNSA_ILi128EEENSA_ILi256EEENSA_ILi64EEEEEENS_12float_e4m3_tENS5_IJlSB_lEEESK_SL_NS4_8TiledMMAINS4_8MMA_AtomIJNS4_4SM904GMMA31MMA_64x256x32_F32E4M3E4M3_SS_TNILNSP_7ScaleInE1ELSR_1EEEEEENS4_6LayoutINS5_IJNSA_ILi2EEESB_SB_EEENS5_IJSB_NSA_ILi0EEESX_EEEEENS5_IJNS4_10UnderscoreES10_S10_EEEEENS4_23SM90_TMA_LOAD_MULTICASTENS4_14ComposedLayoutINS4_7SwizzleILi2ELi4ELi3EEENS4_18smem_ptr_flag_bitsILi8EEENSU_INS5_IJSC_SI_EEENS5_IJSI_SB_EEEEEEEvNS4_8identityENS4_13SM90_TMA_LOADES1C_vS1D_EENS_8epilogue10collective6detail29Sm90TmaWarpSpecializedAdapterINS1H_15DefaultEpilogueISK_SL_SL_NS1G_6thread17LinearCombinationISK_Li1EffLNS1L_9ScaleType4KindE0ELNS_15FloatRoundStyleE2ESK_EENS1_15EpilogueDefaultEEEEEvvEEEEvNT_6ParamsE,@function
        .size           _ZN7cutlass13device_kernelINS_4gemm6kernel13GemmUniversalIN4cute5tupleIJiiiiEEENS1_10collective13CollectiveMmaINS1_37MainloopSm90TmaGmmaWarpSpecializedFP8ILi9ENS5_IJNS4_1CILi1EEENSA_ILi8EEESB_EEENS1_35KernelTmaWarpSpecializedCooperativeEEENS5_IJNSA_ILi128EEENSA_ILi256EEENSA_ILi64EEEEEENS_12float_e4m3_tENS5_IJlSB_lEEESK_SL_NS4_8TiledMMAINS4_8MMA_AtomIJNS4_4SM904GMMA31MMA_64x256x32_F32E4M3E4M3_SS_TNILNSP_7ScaleInE1ELSR_1EEEEEENS4_6LayoutINS5_IJNSA_ILi2EEESB_SB_EEENS5_IJSB_NSA_ILi0EEESX_EEEEENS5_IJNS4_10UnderscoreES10_S10_EEEEENS4_23SM90_TMA_LOAD_MULTICASTENS4_14ComposedLayoutINS4_7SwizzleILi2ELi4ELi3EEENS4_18smem_ptr_flag_bitsILi8EEENSU_INS5_IJSC_SI_EEENS5_IJSI_SB_EEEEEEEvNS4_8identityENS4_13SM90_TMA_LOADES1C_vS1D_EENS_8epilogue10collective6detail29Sm90TmaWarpSpecializedAdapterINS1H_15DefaultEpilogueISK_SL_SL_NS1G_6thread17LinearCombinationISK_Li1EffLNS1L_9ScaleType4KindE0ELNS_15FloatRoundStyleE2ESK_EENS1_15EpilogueDefaultEEEEEvvEEEEvNT_6ParamsE,(.L_x_345 - _ZN7cutlass13device_kernelINS_4gemm6kernel13GemmUniversalIN4cute5tupleIJiiiiEEENS1_10collective13CollectiveMmaINS1_37MainloopSm90TmaGmmaWarpSpecializedFP8ILi9ENS5_IJNS4_1CILi1EEENSA_ILi8EEESB_EEENS1_35KernelTmaWarpSpecializedCooperativeEEENS5_IJNSA_ILi128EEENSA_ILi256EEENSA_ILi64EEEEEENS_12float_e4m3_tENS5_IJlSB_lEEESK_SL_NS4_8TiledMMAINS4_8MMA_AtomIJNS4_4SM904GMMA31MMA_64x256x32_F32E4M3E4M3_SS_TNILNSP_7ScaleInE1ELSR_1EEEEEENS4_6LayoutINS5_IJNSA_ILi2EEESB_SB_EEENS5_IJSB_NSA_ILi0EEESX_EEEEENS5_IJNS4_10UnderscoreES10_S10_EEEEENS4_23SM90_TMA_LOAD_MULTICASTENS4_14ComposedLayoutINS4_7SwizzleILi2ELi4ELi3EEENS4_18smem_ptr_flag_bitsILi8EEENSU_INS5_IJSC_SI_EEENS5_IJSI_SB_EEEEEEEvNS4_8identityENS4_13SM90_TMA_LOADES1C_vS1D_EENS_8epilogue10collective6detail29Sm90TmaWarpSpecializedAdapterINS1H_15DefaultEpilogueISK_SL_SL_NS1G_6thread17LinearCombinationISK_Li1EffLNS1L_9ScaleType4KindE0ELNS_15FloatRoundStyleE2ESK_EENS1_15EpilogueDefaultEEEEEvvEEEEvNT_6ParamsE)
        .other          _ZN7cutlass13device_kernelINS_4gemm6kernel13GemmUniversalIN4cute5tupleIJiiiiEEENS1_10collective13CollectiveMmaINS1_37MainloopSm90TmaGmmaWarpSpecializedFP8ILi9ENS5_IJNS4_1CILi1EEENSA_ILi8EEESB_EEENS1_35KernelTmaWarpSpecializedCooperativeEEENS5_IJNSA_ILi128EEENSA_ILi256EEENSA_ILi64EEEEEENS_12float_e4m3_tENS5_IJlSB_lEEESK_SL_NS4_8TiledMMAINS4_8MMA_AtomIJNS4_4SM904GMMA31MMA_64x256x32_F32E4M3E4M3_SS_TNILNSP_7ScaleInE1ELSR_1EEEEEENS4_6LayoutINS5_IJNSA_ILi2EEESB_SB_EEENS5_IJSB_NSA_ILi0EEESX_EEEEENS5_IJNS4_10UnderscoreES10_S10_EEEEENS4_23SM90_TMA_LOAD_MULTICASTENS4_14ComposedLayoutINS4_7SwizzleILi2ELi4ELi3EEENS4_18smem_ptr_flag_bitsILi8EEENSU_INS5_IJSC_SI_EEENS5_IJSI_SB_EEEEEEEvNS4_8identityENS4_13SM90_TMA_LOADES1C_vS1D_EENS_8epilogue10collective6detail29Sm90TmaWarpSpecializedAdapterINS1H_15DefaultEpilogueISK_SL_SL_NS1G_6thread17LinearCombinationISK_Li1EffLNS1L_9ScaleType4KindE0ELNS_15FloatRoundStyleE2ESK_EENS1_15EpilogueDefaultEEEEEvvEEEEvNT_6ParamsE,@"STO_CUDA_ENTRY STV_DEFAULT"
_ZN7cutlass13device_kernelINS_4gemm6kernel13GemmUniversalIN4cute5tupleIJiiiiEEENS1_10collective13CollectiveMmaINS1_37MainloopSm90TmaGmmaWarpSpecializedFP8ILi9ENS5_IJNS4_1CILi1EEENSA_ILi8EEESB_EEENS1_35KernelTmaWarpSpecializedCooperativeEEENS5_IJNSA_ILi128EEENSA_ILi256EEENSA_ILi64EEEEEENS_12float_e4m3_tENS5_IJlSB_lEEESK_SL_NS4_8TiledMMAINS4_8MMA_AtomIJNS4_4SM904GMMA31MMA_64x256x32_F32E4M3E4M3_SS_TNILNSP_7ScaleInE1ELSR_1EEEEEENS4_6LayoutINS5_IJNSA_ILi2EEESB_SB_EEENS5_IJSB_NSA_ILi0EEESX_EEEEENS5_IJNS4_10UnderscoreES10_S10_EEEEENS4_23SM90_TMA_LOAD_MULTICASTENS4_14ComposedLayoutINS4_7SwizzleILi2ELi4ELi3EEENS4_18smem_ptr_flag_bitsILi8EEENSU_INS5_IJSC_SI_EEENS5_IJSI_SB_EEEEEEEvNS4_8identityENS4_13SM90_TMA_LOADES1C_vS1D_EENS_8epilogue10collective6detail29Sm90TmaWarpSpecializedAdapterINS1H_15DefaultEpilogueISK_SL_SL_NS1G_6thread17LinearCombinationISK_Li1EffLNS1L_9ScaleType4KindE0ELNS_15FloatRoundStyleE2ESK_EENS1_15EpilogueDefaultEEEEEvvEEEEvNT_6ParamsE:
[----:B------:R-:W0:Y:S02]  /*0000*/  LDC R1, c[0x0][0x28] ;  /* 0x00000a00ff017b82 */ /* 0x000e240000000800 */
[----:B0-----:R-:W-:Y:S01]  /*0010*/  VIADD R1, R1, 0xffffff00 ;  /* 0xffffff0001017836 */ /* 0x001fe20000000000 */
[----:B------:R-:W0:Y:S01]  /*0020*/  S2R R5, SR_TID.X ;  /* 0x0000000000057919 */ /* 0x000e220000002100 */
[----:B------:R-:W-:Y:S01]  /*0030*/  ELECT P0, URZ, PT ;  /* 0x00000000003f782f */ /* 0x000fe20003800000 */
[----:B------:R-:W-:Y:S01]  /*0040*/  BSSY B0, `(.L_x_0) ;  /* 0x0000015000007945 */ /* 0x000fe20003800000 */
[--C-:B0-----:R-:W-:Y:S02]  /*0050*/  SHF.R.U32.HI R0, RZ, 0x5, R5.reuse ;  /* 0x00000005ff007819 */ /* 0x101fe40000011605 */
[----:B------:R-:W-:-:S03]  /*0060*/  SHF.R.U32.HI R2, RZ, 0x7, R5 ;  /* 0x00000007ff027819 */ /* 0x000fc60000011605 */
[----:B------:R-:W0:Y:S04]  /*0070*/  SHFL.IDX PT, R3, R0, RZ, 0x1f ;  /* 0x00001fff00037589 */ /* 0x000e2800000e0000 */
[----:B------:R-:W1:Y:S01]  /*0080*/  SHFL.IDX PT, R2, R2, RZ, 0x1f ;  /* 0x00001fff02027589 */ /* 0x000e6200000e0000 */
[----:B0-----:R-:W-:Y:S02]  /*0090*/  R2UR UR4, R3 ;  /* 0x00000000030472ca */ /* 0x001fe400000e0000 */
[----:B-1----:R-:W-:-:S11]  /*00a0*/  R2UR UR6, R2 ;  /* 0x00000000020672ca */ /* 0x002fd600000e0000 */
[----:B------:R-:W-:Y:S02]  /*00b0*/  USHF.R.S32.HI UR5, URZ, 0x1f, UR4 ;  /* 0x0000001f3f057899 */ /* 0x000fe40008011404 */
[----:B------:R-:W-:Y:S02]  /*00c0*/  ISETP.NE.OR P0, PT, RZ, UR4, !P0 ;  /* 0x00000004ff007c0c */ /* 0x000fe4000c705670 */
[----:B------:R-:W-:-:S04]  /*00d0*/  ULEA.HI UR5, UR5, UR4, URZ, 0x2 ;  /* 0x0000000405057291 */ /* 0x000fc8000f8f103f */
[----:B------:R-:W-:-:S04]  /*00e0*/  ULOP3.LUT UR5, UR5, 0xfffffffc, URZ, 0xc0, !UPT ;  /* 0xfffffffc05057892 */ /* 0x000fc8000f8ec03f */
[----:B------:R-:W-:-:S03]  /*00f0*/  UIADD3 UR8, UR4, -UR5, URZ ;  /* 0x8000000504087290 */ /* 0x000fc6000fffe03f */
[----:B------:R-:W-:Y:S09]  /*0100*/  @P0 BRA `(.L_x_1) ;  /* 0x0000000000200947 */ /* 0x000ff20003800000 */
[----:B------:R-:W-:Y:S02]  /*0110*/  ULDC.64 UR4, c[0x0][0x198] ;  /* 0x0000660000047ab9 */ /* 0x000fe40000000a00 */
[----:B------:R-:W-:Y:S02]  /*0120*/  UIADD3 UR10, UP0, UR4, 0xf0, URZ ;  /* 0x000000f0040a7890 */ /* 0x000fe4000ff1e03f */
[----:B------:R-:W-:Y:S02]  /*0130*/  UIADD3 UR4, UP1, UR4, 0x1f0, URZ ;  /* 0x000001f004047890 */ /* 0x000fe4000ff3e03f */
[----:B------:R-:W-:Y:S02]  /*0140*/  UIADD3.X UR11, URZ, UR5, URZ, UP0, !UPT ;  /* 0x000000053f0b7290 */ /* 0x000fe400087fe43f */
[----:B------:R-:W-:-:S07]  /*0150*/  UIADD3.X UR5, URZ, UR5, URZ, UP1, !UPT ;  /* 0x000000053f057290 */ /* 0x000fce0008ffe43f */
[----:B------:R0:W-:Y:S02]  /*0160*/  UTMACCTL.PF [UR10] ;  /* 0x000000000a0079b9 */ /* 0x0001e40008040000 */
[----:B------:R0:W-:Y:S02]  /*0170*/  UTMACCTL.PF [UR4] ;  /* 0x00000000040079b9 */ /* 0x0001e40008040000 */
[----:B0-----:R-:W-:Y:S01]  /*0180*/  NOP ;  /* 0x0000000000007918 */ /* 0x001fe20000000000 */
.L_x_1:
[----:B------:R-:W-:Y:S05]  /*0190*/  BSYNC B0 ;  /* 0x0000000000007941 */ /* 0x000fea0003800000 */
.L_x_0:
[----:B------:R-:W0:Y:S01]  /*01a0*/  SHFL.IDX PT, R3, R0, RZ, 0x1f ;  /* 0x00001fff00037589 */ /* 0x000e2200000e0000 */
[----:B------:R-:W-:Y:S01]  /*01b0*/  UISETP.NE.AND UP0, UPT, UR8, 0x3, UPT ;  /* 0x000000030800788c */ /* 0x000fe2000bf05270 */
[----:B------:R-:W-:Y:S01]  /*01c0*/  ISETP.NE.AND P2, PT, RZ, UR6, PT ;  /* 0x00000006ff007c0c */ /* 0x000fe2000bf45270 */
[----:B------:R-:W-:Y:S02]  /*01d0*/  UIADD3 UR10, UR6, -0x1, URZ ;  /* 0xffffffff060a7890 */ /* 0x000fe4000fffe03f */
[----:B------:R-:W-:Y:S02]  /*01e0*/  UISETP.EQ.OR UP0, UPT, UR8, URZ, !UP0 ;  /* 0x0000003f0800728c */ /* 0x000fe4000c702670 */
[----:B------:R-:W-:Y:S02]  /*01f0*/  UISETP.GE.U32.AND UP1, UPT, UR10, 0x2, UPT ;  /* 0x000000020a00788c */ /* 0x000fe4000bf26070 */
[----:B------:R-:W-:-:S04]  /*0200*/  UISETP.EQ.AND UP0, UPT, UR6, URZ, UP0 ;  /* 0x0000003f0600728c */ /* 0x000fc80008702270 */
[----:B------:R-:W-:-:S04]  /*0210*/  USEL UR13, URZ, 0x1, !UP0 ;  /* 0x000000013f0d7887 */ /* 0x000fc8000c000000 */
[----:B------:R-:W-:Y:S01]  /*0220*/  USEL UR13, UR13, 0x2, UP1 ;  /* 0x000000020d0d7887 */ /* 0x000fe20008800000 */
[----:B0-----:R-:W-:-:S13]  /*0230*/  ISETP.NE.AND P0, PT, R3, RZ, PT ;  /* 0x000000ff0300720c */ /* 0x001fda0003f05270 */
[----:B------:R-:W-:Y:S05]  /*0240*/  @P0 BRA `(.L_x_2) ;  /* 0x00000000008c0947 */ /* 0x000fea0003800000 */
[----:B------:R-:W-:Y:S01]  /*0250*/  ELECT P0, URZ, PT ;  /* 0x00000000003f782f */ /* 0x000fe20003800000 */
[----:B------:R-:W-:-:S12]  /*0260*/  BSSY B0, `(.L_x_2) ;  /* 0x0000021000007945 */ /* 0x000fd80003800000 */
[----:B------:R-:W-:Y:S05]  /*0270*/  @!P0 BRA `(.L_x_3) ;  /* 0x00000000007c8947 */ /* 0x000fea0003800000 */
[----:B------:R-:W0:Y:S01]  /*0280*/  S2UR UR9, SR_CgaCtaId ;  /* 0x00000000000979c3 */ /* 0x000e220000008800 */
[----:B------:R-:W-:Y:S01]  /*0290*/  UMOV UR4, 0x400 ;  /* 0x0000040000047882 */ /* 0x000fe20000000000 */
[----:B------:R-:W-:Y:S01]  /*02a0*/  UMOV UR5, 0x1 ;  /* 0x0000000100057882 */ /* 0x000fe20000000000 */
[----:B------:R-:W-:Y:S02]  /*02b0*/  UMOV UR6, 0x10 ;  /* 0x0000001000067882 */ /* 0x000fe40000000000 */
[----:B------:R-:W-:-:S04]  /*02c0*/  UIADD3 UR6, -UR6, 0x100000, URZ ;  /* 0x0010000006067890 */ /* 0x000fc8000fffe13f */
[----:B------:R-:W-:Y:S02]  /*02d0*/  USHF.L.U32 UR7, UR6, 0xb, URZ ;  /* 0x0000000b06077899 */ /* 0x000fe4000800063f */
[----:B------:R-:W-:Y:S02]  /*02e0*/  USHF.L.U32 UR6, UR6, 0x1, URZ ;  /* 0x0000000106067899 */ /* 0x000fe4000800063f */
[----:B0-----:R-:W-:Y:S02]  /*02f0*/  ULEA UR9, UR9, UR4, 0x18 ;  /* 0x0000000409097291 */ /* 0x001fe4000f8ec03f */
[----:B------:R-:W-:-:S04]  /*0300*/  UIADD3 UR4, -UR5, 0x100000, URZ ;  /* 0x0010000005047890 */ /* 0x000fc8000fffe13f */
[----:B------:R-:W-:Y:S02]  /*0310*/  USHF.L.U32 UR5, UR4, 0xb, URZ ;  /* 0x0000000b04057899 */ /* 0x000fe4000800063f */
[----:B------:R-:W-:Y:S01]  /*0320*/  USHF.L.U32 UR4, UR4, 0x1, URZ ;  /* 0x0000000104047899 */ /* 0x000fe2000800063f */
[----:B------:R-:W0:Y:S11]  /*0330*/  FENCE.VIEW.ASYNC.S ;  /* 0x00000000000073c6 */ /* 0x000e360000000000 */
[----:B0-----:R0:W1:Y:S01]  /*0340*/  SYNCS.EXCH.64 URZ, [UR9], UR4 ;  /* 0x00000004093f75b2 */ /* 0x0010620008000100 */
[----:B------:R0:W2:Y:S01]  /*0350*/  SYNCS.EXCH.64 URZ, [UR9+0x48], UR6 ;  /* 0x00004806093f75b2 */ /* 0x0000a20008000100 */
[----:B------:R0:W3:Y:S01]  /*0360*/  SYNCS.EXCH.64 URZ, [UR9+0x8], UR4 ;  /* 0x00000804093f75b2 */ /* 0x0000e20008000100 */
[----:B------:R0:W4:Y:S01]  /*0370*/  SYNCS.EXCH.64 URZ, [UR9+0x50], UR6 ;  /* 0x00005006093f75b2 */ /* 0x0001220008000100 */
[----:B------:R0:W0:Y:S01]  /*0380*/  SYNCS.EXCH.64 URZ, [UR9+0x10], UR4 ;  /* 0x00001004093f75b2 */ /* 0x0000220008000100 */
        /* <DEDUP_REMOVED lines=13> */
[----:B------:R-:W-:Y:S01]  /*0460*/  NOP ;  /* 0x0000000000007918 */ /* 0x000fe20000000000 */
.L_x_3:
[----:B0-----:R-:W-:Y:S05]  /*0470*/  BSYNC B0 ;  /* 0x0000000000007941 */ /* 0x001fea0003800000 */
.L_x_2:
[----:B------:R-:W-:Y:S01]  /*0480*/  SHF.R.S32.HI R4, RZ, 0x1f, R5 ;  /* 0x0000001fff047819 */ /* 0x000fe20000011405 */
[----:B------:R-:W0:Y:S01]  /*0490*/  SHFL.IDX PT, R0, R0, RZ, 0x1f ;  /* 0x00001fff00007589 */ /* 0x000e2200000e0000 */
[----:B------:R-:W-:Y:S01]  /*04a0*/  ELECT P0, URZ, PT ;  /* 0x00000000003f782f */ /* 0x000fe20003800000 */
[----:B------:R-:W5:Y:S01]  /*04b0*/  S2UR UR9, SR_CTAID.X ;  /* 0x00000000000979c3 */ /* 0x000f620000002500 */
[----:B------:R-:W-:Y:S01]  /*04c0*/  LEA.HI R4, R4, R5, RZ, 0x7 ;  /* 0x0000000504047211 */ /* 0x000fe200078f38ff */
[----:B------:R-:W1:Y:S01]  /*04d0*/  S2R R2, SR_CTAID.Y ;  /* 0x0000000000027919 */ /* 0x000e620000002600 */
[----:B------:R-:W-:Y:S01]  /*04e0*/  SHF.R.S32.HI R6, RZ, 0x1f, R3 ;  /* 0x0000001fff067819 */ /* 0x000fe20000011403 */
[----:B------:R-:W-:Y:S01]  /*04f0*/  ULDC UR4, c[0x0][0x154] ;  /* 0x0000550000047ab9 */ /* 0x000fe20000000800 */
[----:B------:R-:W-:Y:S01]  /*0500*/  LOP3.LUT R4, R4, 0xffffff80, RZ, 0xc0, !PT ;  /* 0xffffff8004047812 */ /* 0x000fe200078ec0ff */
[----:B------:R-:W-:Y:S01]  /*0510*/  NOP ;  /* 0x0000000000007918 */ /* 0x000fe20000000000 */
[----:B------:R-:W-:Y:S01]  /*0520*/  LEA.HI R6, R6, R3, RZ, 0x2 ;  /* 0x0000000306067211 */ /* 0x000fe200078f10ff */
[----:B------:R-:W2:Y:S01]  /*0530*/  LDC R11, c[0x0][0x148] ;  /* 0x00005200ff0b7b82 */ /* 0x000ea20000000800 */
[----:B------:R-:W-:Y:S01]  /*0540*/  NOP ;  /* 0x0000000000007918 */ /* 0x000fe20000000000 */
[----:B------:R-:W-:Y:S01]  /*0550*/  IMAD.IADD R4, R5, 0x1, -R4 ;  /* 0x0000000105047824 */ /* 0x000fe200078e0a04 */
[----:B------:R-:W-:-:S04]  /*0560*/  LOP3.LUT R6, R6, 0x3ffffffc, RZ, 0xc0, !PT ;  /* 0x3ffffffc06067812 */ /* 0x000fc800078ec0ff */
[----:B------:R-:W-:Y:S01]  /*0570*/  SHF.R.S32.HI R5, RZ, 0x1f, R4 ;  /* 0x0000001fff057819 */ /* 0x000fe20000011404 */
[----:B------:R-:W-:Y:S01]  /*0580*/  IMAD.IADD R6, R3, 0x1, -R6 ;  /* 0x0000000103067824 */ /* 0x000fe200078e0a06 */
[----:B------:R-:W3:Y:S02]  /*0590*/  LDC R8, c[0x0][0x144] ;  /* 0x00005100ff087b82 */ /* 0x000ee40000000800 */
[----:B------:R-:W-:Y:S02]  /*05a0*/  LEA.HI R5, R5, R4, RZ, 0x3 ;  /* 0x0000000405057211 */ /* 0x000fe400078f18ff */
[----:B0-----:R-:W-:Y:S02]  /*05b0*/  ISETP.NE.OR P0, PT, R0, RZ, !P0 ;  /* 0x000000ff0000720c */ /* 0x001fe40004705670 */
[--C-:B------:R-:W-:Y:S02]  /*05c0*/  SHF.R.S32.HI R0, RZ, 0x3, R5.reuse ;  /* 0x00000003ff007819 */ /* 0x100fe40000011405 */
[----:B------:R-:W-:-:S04]  /*05d0*/  SHF.R.S32.HI R5, RZ, 0x1f, R5 ;  /* 0x0000001fff057819 */ /* 0x000fc80000011405 */
[----:B------:R-:W-:-:S04]  /*05e0*/  LEA.HI R5, R5, R0, RZ, 0x2 ;  /* 0x0000000005057211 */ /* 0x000fc800078f10ff */
[----:B------:R-:W-:Y:S01]  /*05f0*/  LOP3.LUT R5, R5, 0xfffffffc, RZ, 0xc0, !PT ;  /* 0xfffffffc05057812 */ /* 0x000fe200078ec0ff */
[----:B------:R-:W-:Y:S01]  /*0600*/  VOTEU.ALL UP0, P0 ;  /* 0x00000000003f7886 */ /* 0x000fe20000000000 */
[----:B-1----:R-:W-:Y:S01]  /*0610*/  I2FP.F32.U32 R7, R2 ;  /* 0x0000000200077245 */ /* 0x002fe20000201000 */
[----:B------:R-:W-:Y:S02]  /*0620*/  VOTEU.ALL UP1, P0 ;  /* 0x00000000003f7886 */ /* 0x000fe40000020000 */
[----:B------:R-:W-:Y:S01]  /*0630*/  IMAD.IADD R5, R0, 0x1, -R5 ;  /* 0x0000000100057824 */ /* 0x000fe200078e0a05 */
[----:B------:R-:W0:Y:S01]  /*0640*/  @!UP0 S2UR UR7, SR_CgaCtaId ;  /* 0x00000000000789c3 */ /* 0x000e220000008800 */
[----:B-----5:R-:W-:Y:S01]  /*0650*/  I2FP.F32.U32 R0, UR9 ;  /* 0x0000000900007c45 */ /* 0x020fe20008201000 */
[----:B------:R-:W-:Y:S01]  /*0660*/  FMUL R9, R7, UR4 ;  /* 0x0000000407097c20 */ /* 0x000fe20008400000 */
[----:B------:R-:W-:Y:S01]  /*0670*/  IMAD R5, R6, 0x4, R5 ;  /* 0x0000000406057824 */ /* 0x000fe200078e0205 */
[----:B------:R-:W-:Y:S01]  /*0680*/  ULDC UR4, c[0x0][0x150] ;  /* 0x0000540000047ab9 */ /* 0x000fe20000000800 */
[----:B------:R-:W-:Y:S01]  /*0690*/  @!UP0 UMOV UR6, 0x400 ;  /* 0x0000040000068882 */ /* 0x000fe20000000000 */
[----:B------:R-:W-:Y:S01]  /*06a0*/  FMUL R7, R0, UR4 ;  /* 0x0000000400077c20 */ /* 0x000fe20008400000 */
[----:B------:R-:W-:Y:S01]  /*06b0*/  IMAD.SHL.U32 R0, R5, 0x4, RZ ;  /* 0x0000000405007824 */ /* 0x000fe200078e00ff */
[----:B------:R-:W1:Y:S01]  /*06c0*/  LDC R6, c[0x0][0x140] ;  /* 0x00005000ff067b82 */ /* 0x000e620000000800 */
[----:B------:R-:W5:Y:S01]  /*06d0*/  F2I.U32.TRUNC.NTZ R9, R9 ;  /* 0x0000000900097305 */ /* 0x000f62000020f000 */
[----:B------:R-:W-:-:S02]  /*06e0*/  UMOV UR4, 0x20 ;  /* 0x0000002000047882 */ /* 0x000fc40000000000 */
[----:B------:R-:W-:Y:S01]  /*06f0*/  LOP3.LUT R10, R5, 0xc, R0, 0x78, !PT ;  /* 0x0000000c050a7812 */ /* 0x000fe200078e7800 */
[----:B------:R-:W-:-:S04]  /*0700*/  @!UP0 UIADD3 UR4, -UR4, 0x100000, URZ ;  /* 0x0010000004048890 */ /* 0x000fc8000fffe13f */
[----:B------:R-:W-:Y:S02]  /*0710*/  @!UP0 USHF.L.U32 UR5, UR4, 0xb, URZ ;  /* 0x0000000b04058899 */ /* 0x000fe4000800063f */
[----:B------:R-:W-:Y:S01]  /*0720*/  @!UP0 USHF.L.U32 UR4, UR4, 0x1, URZ ;  /* 0x0000000104048899 */ /* 0x000fe2000800063f */
[----:B------:R-:W4:Y:S01]  /*0730*/  F2I.U32.TRUNC.NTZ R7, R7 ;  /* 0x0000000700077305 */ /* 0x000f22000020f000 */
[----:B------:R1:W-:Y:S01]  /*0740*/  STL [R1+0x78], R10 ;  /* 0x0000780a01007387 */ /* 0x0003e20000100800 */
[----:B-----5:R-:W-:Y:S01]  /*0750*/  IMAD.MOV R12, RZ, RZ, -R9 ;  /* 0x000000ffff0c7224 */ /* 0x020fe200078e0a09 */
[----:B0-----:R-:W-:Y:S01]  /*0760*/  @!UP0 ULEA UR6, UR7, UR6, 0x18 ;  /* 0x0000000607068291 */ /* 0x001fe2000f8ec03f */
[----:B------:R-:W-:Y:S02]  /*0770*/  VOTEU.ALL UP0, P0 ;  /* 0x00000000003f7886 */ /* 0x000fe40000000000 */
[----:B--2---:R-:W-:Y:S01]  /*0780*/  IMAD R5, R11, R12, R2 ;  /* 0x0000000c0b057224 */ /* 0x004fe200078e0202 */
[----:B------:R-:W-:-:S02]  /*0790*/  LOP3.LUT P0, RZ, R4, 0x7, RZ, 0xc0, !PT ;  /* 0x0000000704ff7812 */ /* 0x000fc4000780c0ff */
[----:B-1----:R-:W-:Y:S01]  /*07a0*/  ISETP.EQ.U32.AND P4, PT, R6, 0x1, PT ;  /* 0x000000010600780c */ /* 0x002fe20003f82070 */
[----:B----4-:R-:W-:Y:S01]  /*07b0*/  IMAD.MOV R7, RZ, RZ, -R7 ;  /* 0x000000ffff077224 */ /* 0x010fe200078e0a07 */
[----:B------:R-:W-:Y:S02]  /*07c0*/  ISETP.NE.AND P1, PT, R5, R10, PT ;  /* 0x0000000a0500720c */ /* 0x000fe40003f25270 */
[----:B------:R-:W-:Y:S01]  /*07d0*/  ISETP.LT.U32.AND P0, PT, R10, 0x8, !P0 ;  /* 0x000000080a00780c */ /* 0x000fe20004701070 */
[----:B---3--:R-:W-:Y:S01]  /*07e0*/  IMAD R0, R8, R7, UR9 ;  /* 0x0000000908007e24 */ /* 0x008fe2000f8e0207 */
[----:B------:R-:W0:Y:S02]  /*07f0*/  FENCE.VIEW.ASYNC.S ;  /* 0x00000000000073c6 */ /* 0x000e240000000000 */
[----:B0-----:R0:W1:Y:S02]  /*0800*/  @!UP0 SYNCS.EXCH.64 URZ, [UR6+0xa0], UR4 ;  /* 0x0000a004063f85b2 */ /* 0x0010640008000100 */
[----:B------:R-:W-:-:S04]  /*0810*/  ISETP.EQ.OR P1, PT, R0, RZ, !P1 ;  /* 0x000000ff0000720c */ /* 0x000fc80004f22670 */
[----:B------:R-:W-:Y:S01]  /*0820*/  PLOP3.LUT P0, PT, P0, P1, PT, 0x80, 0x0 ;  /* 0x000000000000781c */ /* 0x000fe20000703070 */
[----:B------:R0:W2:Y:S01]  /*0830*/  @!UP1 SYNCS.EXCH.64 URZ, [UR6+0xa8], UR4 ;  /* 0x0000a804063f95b2 */ /* 0x0000a20008000100 */
[----:B------:R-:W-:Y:S01]  /*0840*/  NOP ;  /* 0x0000000000007918 */ /* 0x000fe20000000000 */
[----:B------:R-:W-:Y:S10]  /*0850*/  @!P4 BRA `(.L_x_4) ;  /* 0x000000000008c947 */ /* 0x000ff40003800000 */
[----:B-12---:R-:W-:Y:S01]  /*0860*/  UCGABAR_ARV ;  /* 0x00000000000079c7 */ /* 0x006fe20008000000 */
[----:B------:R-:W-:Y:S05]  /*0870*/  BRA `(.L_x_5) ;  /* 0x0000000000047947 */ /* 0x000fea0003800000 */
.L_x_4:
[----:B-12---:R-:W-:Y:S01]  /*0880*/  NOP ;  /* 0x0000000000007918 */ /* 0x006fe20000000000 */
.L_x_5:
[----:B------:R-:W1:Y:S01]  /*0890*/  LDC R3, c[0x0][0x65c] ;  /* 0x00019700ff037b82 */ /* 0x000e620000000800 */
[----:B------:R-:W-:Y:S02]  /*08a0*/  IMAD.U32 R4, RZ, RZ, UR9 ;  /* 0x00000009ff047e24 */ /* 0x000fe4000f8e00ff */
[----:B------:R-:W-:Y:S01]  /*08b0*/  IMAD.MOV.U32 R5, RZ, RZ, RZ ;  /* 0x000000ffff057224 */ /* 0x000fe200078e00ff */
[----:B-1----:R-:W-:-:S13]  /*08c0*/  ISETP.NE.AND P3, PT, R3, 0x1, PT ;  /* 0x000000010300780c */ /* 0x002fda0003f65270 */
[----:B------:R-:W1:Y:S01]  /*08d0*/  @P3 LDC R7, c[0x0][0x10] ;  /* 0x00000400ff073b82 */ /* 0x000e620000000800 */
[----:B------:R-:W-:Y:S02]  /*08e0*/  @P3 IMAD.MOV.U32 R3, RZ, RZ, RZ ;  /* 0x000000ffff033224 */ /* 0x000fe400078e00ff */
[----:B------:R-:W-:-:S05]  /*08f0*/  @P3 IMAD.MOV.U32 R13, RZ, RZ, RZ ;  /* 0x000000ffff0d3224 */ /* 0x000fca00078e00ff */
[----:B------:R-:W2:Y:S01]  /*0900*/  @!P3 LDC R9, c[0x0][0xc] ;  /* 0x00000300ff09bb82 */ /* 0x000ea20000000800 */
[----:B-1----:R-:W-:-:S04]  /*0910*/  @P3 IMAD.WIDE.U32 R6, R7, UR9, R2 ;  /* 0x0000000907063c25 */ /* 0x002fc8000f8e0002 */
[----:B------:R-:W-:Y:S02]  /*0920*/  @P3 IMAD.MOV.U32 R19, RZ, RZ, R6 ;  /* 0x000000ffff133224 */ /* 0x000fe400078e0006 */
[----:B------:R-:W-:Y:S02]  /*0930*/  @P3 IMAD.IADD R23, R7, 0x1, R13 ;  /* 0x0000000107173824 */ /* 0x000fe400078e020d */
[----:B--2---:R-:W-:-:S04]  /*0940*/  @!P3 IMAD.WIDE.U32 R4, R2, R9, R4 ;  /* 0x000000090204b225 */ /* 0x004fc800078e0004 */
[----:B------:R-:W-:Y:S02]  /*0950*/  @!P3 IMAD.MOV.U32 R19, RZ, RZ, R4 ;  /* 0x000000ffff13b224 */ /* 0x000fe400078e0004 */
[----:B------:R-:W-:-:S03]  /*0960*/  @!P3 IMAD.MOV.U32 R23, RZ, RZ, R5 ;  /* 0x000000ffff17b224 */ /* 0x000fc600078e0005 */
[----:B------:R1:W-:Y:S04]  /*0970*/  STL [R1+0x80], R19 ;  /* 0x0000801301007387 */ /* 0x0003e80000100800 */
[----:B------:R1:W-:Y:S01]  /*0980*/  STL [R1+0x7c], R23 ;  /* 0x00007c1701007387 */ /* 0x0003e20000100800 */
[----:B------:R-:W-:Y:S05]  /*0990*/  @!P4 BRA `(.L_x_6) ;  /* 0x00000000000cc947 */ /* 0x000fea0003800000 */
[----:B------:R-:W-:Y:S01]  /*09a0*/  UCGABAR_WAIT ;  /* 0x0000000000007dc7 */ /* 0x000fe20008000000 */
[----:B------:R-:W-:Y:S01]  /*09b0*/  CCTL.IVALL ;  /* 0x00000000ff00798f */ /* 0x000fe20002000000 */
[----:B------:R-:W-:Y:S05]  /*09c0*/  BRA `(.L_x_7) ;  /* 0x0000000000047947 */ /* 0x000fea0003800000 */
.L_x_6:
[----:B------:R-:W-:Y:S06]  /*09d0*/  BAR.SYNC.DEFER_BLOCKING 0x0 ;  /* 0x0000000000007b1d */ /* 0x000fec0000010000 */
.L_x_7:
[----:B------:R-:W-:Y:S05]  /*09e0*/  @!P2 BRA `(.L_x_8) ;  /* 0x000000e0008ca947 */ /* 0x000fea0003800000 */
[----:B------:R-:W-:-:S06]  /*09f0*/  UISETP.GT.U32.AND UP0, UPT, UR10, 0x1, UPT ;  /* 0x000000010a00788c */ /* 0x000fcc000bf04070 */
[----:B------:R-:W-:-:S13]  /*0a00*/  PLOP3.LUT P1, PT, PT, PT, UP0, 0x80, 0x0 ;  /* 0x000000000000781c */ /* 0x000fda0003f2f008 */
[----:B0-----:R-:W-:Y:S05]  /*0a10*/  @P1 EXIT ;  /* 0x000000000000194d */ /* 0x001fea0003800000 */
[----:B------:R-:W-:Y:S01]  /*0a20*/  IMAD.MOV.U32 R6, RZ, RZ, -0x1 ;  /* 0xffffffffff067424 */ /* 0x000fe200078e00ff */
[----:B------:R-:W-:Y:S01]  /*0a30*/  ULDC.64 UR4, c[0x0][0x650] ;  /* 0x0001940000047ab9 */ /* 0x000fe20000000a00 */
[----:B------:R-:W-:Y:S01]  /*0a40*/  IMAD.MOV.U32 R5, RZ, RZ, -0x1 ;  /* 0xffffffffff057424 */ /* 0x000fe200078e00ff */
[----:B------:R-:W-:Y:S01]  /*0a50*/  ISETP.GE.U32.AND P1, PT, R19, UR4, PT ;  /* 0x0000000413007c0c */ /* 0x000fe2000bf26070 */
[----:B------:R-:W-:Y:S01]  /*0a60*/  UMOV UR22, 0xffffffff ;  /* 0xffffffff00167882 */ /* 0x000fe20000000000 */
[----:B------:R0:W-:Y:S01]  /*0a70*/  STL [R1+0x88], R6 ;  /* 0x0000880601007387 */ /* 0x0001e20000100800 */
[----:B------:R-:W-:Y:S02]  /*0a80*/  PRMT R4, RZ, 0x7610, R4 ;  /* 0x00007610ff047816 */ /* 0x000fe40000000004 */
[----:B------:R-:W-:Y:S01]  /*0a90*/  ISETP.GE.U32.AND.EX P1, PT, R23, UR5, PT, P1 ;  /* 0x0000000517007c0c */ /* 0x000fe2000bf26110 */
[----:B------:R0:W-:-:S12]  /*0aa0*/  STL [R1+0x84], R5 ;  /* 0x0000840501007387 */ /* 0x0001d80000100800 */
[----:B0-----:R-:W-:Y:S05]  /*0ab0*/  @P1 BRA `(.L_x_9) ;  /* 0x0000000400381947 */ /* 0x001fea0003800000 */
[----:B------:R-:W0:Y:S01]  /*0ac0*/  LDC.64 R14, c[0x0][0x628] ;  /* 0x00018a00ff0e7b82 */ /* 0x000e220000000a00 */
[----:B------:R-:W-:Y:S02]  /*0ad0*/  IMAD.MOV.U32 R4, RZ, RZ, R19 ;  /* 0x000000ffff047224 */ /* 0x000fe400078e0013 */
[----:B------:R-:W-:-:S05]  /*0ae0*/  IMAD.MOV.U32 R5, RZ, RZ, R23 ;  /* 0x000000ffff057224 */ /* 0x000fca00078e0017 */
[----:B------:R-:W2:Y:S08]  /*0af0*/  LDC R10, c[0x0][0x630] ;  /* 0x00018c00ff0a7b82 */ /* 0x000eb00000000800 */
[----:B------:R-:W3:Y:S01]  /*0b00*/  LDC.64 R16, c[0x0][0x620] ;  /* 0x00018800ff107b82 */ /* 0x000ee20000000a00 */
[----:B0-----:R-:W-:-:S04]  /*0b10*/  ISETP.NE.U32.AND P1, PT, R14, RZ, PT ;  /* 0x000000ff0e00720c */ /* 0x001fc80003f25070 */
[----:B------:R-:W-:-:S13]  /*0b20*/  ISETP.NE.AND.EX P1, PT, R15, RZ, PT, P1 ;  /* 0x000000ff0f00720c */ /* 0x000fda0003f25310 */
[----:B--23--:R-:W-:Y:S05]  /*0b30*/  @!P1 BRA `(.L_x_10) ;  /* 0x0000000000289947 */ /* 0x00cfea0003800000 */
[----:B------:R-:W0:Y:S02]  /*0b40*/  LDC R9, c[0x0][0x634] ;  /* 0x00018d00ff097b82 */ /* 0x000e240000000800 */
[----:B0-----:R-:W-:-:S05]  /*0b50*/  IADD3 R9, P1, R19, R9, RZ ;  /* 0x0000000913097210 */ /* 0x001fca0007f3e0ff */
[----:B------:R-:W-:-:S04]  /*0b60*/  IMAD.X R13, RZ, RZ, R23, P1 ;  /* 0x000000ffff0d7224 */ /* 0x000fc800008e0617 */
[----:B------:R-:W-:-:S04]  /*0b70*/  IMAD.WIDE.U32 R4, R13, R14, RZ ;  /* 0x0000000e0d047225 */ /* 0x000fc800078e00ff */
[----:B------:R-:W-:-:S04]  /*0b80*/  IMAD.WIDE.U32 R6, P1, R9, R15, R4 ;  /* 0x0000000f09067225 */ /* 0x000fc80007820004 */
[----:B------:R-:W-:-:S04]  /*0b90*/  IMAD.WIDE.U32 R4, R9, R14, RZ ;  /* 0x0000000e09047225 */ /* 0x000fc800078e00ff */
[----:B------:R-:W-:Y:S01]  /*0ba0*/  IMAD.X R9, RZ, RZ, RZ, P1 ;  /* 0x000000ffff097224 */ /* 0x000fe200008e06ff */
[----:B------:R-:W-:Y:S01]  /*0bb0*/  IADD3 RZ, P1, R5, R6, RZ ;  /* 0x0000000605ff7210 */ /* 0x000fe20007f3e0ff */
[----:B------:R-:W-:-:S04]  /*0bc0*/  IMAD.MOV.U32 R8, RZ, RZ, R7 ;  /* 0x000000ffff087224 */ /* 0x000fc800078e0007 */
[----:B------:R-:W-:-:S08]  /*0bd0*/  IMAD.WIDE.U32.X R4, R13, R15, R8, P1 ;  /* 0x0000000f0d047225 */ /* 0x000fd000008e0408 */
.L_x_10:
[----:B------:R-:W0:Y:S01]  /*0be0*/  LDC.64 R20, c[0x0][0x640] ;  /* 0x00019000ff147b82 */ /* 0x000e220000000a00 */
[-C--:B------:R-:W-:Y:S01]  /*0bf0*/  SHF.R.U64 R22, R4, R10.reuse, R5 ;  /* 0x0000000a04167219 */ /* 0x080fe20000001205 */
[----:B------:R-:W-:Y:S01]  /*0c00*/  IMAD.MOV.U32 R4, RZ, RZ, R19 ;  /* 0x000000ffff047224 */ /* 0x000fe200078e0013 */
[----:B------:R-:W-:Y:S01]  /*0c10*/  SHF.R.U32.HI R3, RZ, R10, R5 ;  /* 0x0000000aff037219 */ /* 0x000fe20000011605 */
[----:B------:R-:W-:Y:S01]  /*0c20*/  IMAD.MOV.U32 R5, RZ, RZ, R23 ;  /* 0x000000ffff057224 */ /* 0x000fe200078e0017 */
[----:B------:R-:W-:Y:S01]  /*0c30*/  IADD3 R7, P1, RZ, -R22, RZ ;  /* 0x80000016ff077210 */ /* 0x000fe20007f3e0ff */
[----:B-1----:R-:W-:Y:S02]  /*0c40*/  IMAD R23, R11, R12, R2 ;  /* 0x0000000c0b177224 */ /* 0x002fe400078e0202 */
[----:B------:R-:W1:Y:S01]  /*0c50*/  LDC R8, c[0x0][0x618] ;  /* 0x00018600ff087b82 */ /* 0x000e620000000800 */
[----:B------:R-:W-:Y:S02]  /*0c60*/  IMAD.MOV.U32 R11, RZ, RZ, 0x1 ;  /* 0x00000001ff0b7424 */ /* 0x000fe400078e00ff */
[----:B------:R-:W-:-:S02]  /*0c70*/  IMAD.X R3, RZ, RZ, ~R3, P1 ;  /* 0x000000ffff037224 */ /* 0x000fc400008e0e03 */
[----:B------:R-:W-:-:S03]  /*0c80*/  IMAD.WIDE.U32 R4, R7, R16, R4 ;  /* 0x0000001007047225 */ /* 0x000fc600078e0004 */
[----:B------:R-:W2:Y:S01]  /*0c90*/  LDC R14, c[0x0][0x608] ;  /* 0x00018200ff0e7b82 */ /* 0x000ea20000000800 */
[----:B------:R-:W-:-:S04]  /*0ca0*/  IMAD R6, R3, R16, RZ ;  /* 0x0000001003067224 */ /* 0x000fc800078e02ff */
[----:B------:R-:W-:-:S03]  /*0cb0*/  IMAD R3, R7, R17, R6 ;  /* 0x0000001107037224 */ /* 0x000fc600078e0206 */
[----:B------:R-:W3:Y:S01]  /*0cc0*/  LDC R18, c[0x0][0x658] ;  /* 0x00019600ff127b82 */ /* 0x000ee20000000800 */
[----:B------:R-:W-:Y:S01]  /*0cd0*/  IMAD.IADD R3, R5, 0x1, R3 ;  /* 0x0000000105037824 */ /* 0x000fe200078e0203 */
[----:B0-----:R-:W-:Y:S01]  /*0ce0*/  ISETP.NE.U32.AND P1, PT, R20, RZ, PT ;  /* 0x000000ff1400720c */ /* 0x001fe20003f25070 */
[----:B------:R-:W-:-:S03]  /*0cf0*/  IMAD.MOV.U32 R5, RZ, RZ, -0x1 ;  /* 0xffffffffff057424 */ /* 0x000fc600078e00ff */
[----:B------:R-:W-:Y:S02]  /*0d00*/  ISETP.NE.AND.EX P1, PT, R21, RZ, PT, P1 ;  /* 0x000000ff1500720c */ /* 0x000fe40003f25310 */
[----:B------:R-:W0:Y:S01]  /*0d10*/  LDC R13, c[0x0][0x600] ;  /* 0x00018000ff0d7b82 */ /* 0x000e220000000800 */
[-CC-:B-1----:R-:W-:Y:S02]  /*0d20*/  SHF.R.U64 R10, R4, R8.reuse, R3.reuse ;  /* 0x00000008040a7219 */ /* 0x182fe40000001203 */
[----:B------:R-:W-:-:S05]  /*0d30*/  SHF.R.U32.HI R3, RZ, R8, R3 ;  /* 0x00000008ff037219 */ /* 0x000fca0000011603 */
[----:B------:R-:W1:Y:S01]  /*0d40*/  LDC R15, c[0x0][0x648] ;  /* 0x00019200ff0f7b82 */ /* 0x000e620000000800 */
[-CC-:B--2---:R-:W-:Y:S02]  /*0d50*/  SHF.R.U64 R19, R10, R14.reuse, R3.reuse ;  /* 0x0000000e0a137219 */ /* 0x184fe40000001203 */
[----:B------:R-:W-:-:S05]  /*0d60*/  SHF.R.U32.HI R3, RZ, R14, R3 ;  /* 0x0000000eff037219 */ /* 0x000fca0000011603 */
[----:B------:R-:W2:Y:S01]  /*0d70*/  LDC R17, c[0x0][0x638] ;  /* 0x00018e00ff117b82 */ /* 0x000ea20000000800 */
[-C--:B---3--:R-:W-:Y:S02]  /*0d80*/  SHF.L.U32 R2, R5, R18.reuse, RZ ;  /* 0x0000001205027219 */ /* 0x088fe400000006ff */
[--C-:B------:R-:W-:Y:S02]  /*0d90*/  SHF.R.U64 R12, R19, R18, R3.reuse ;  /* 0x00000012130c7219 */ /* 0x100fe40000001203 */
[----:B------:R-:W-:Y:S02]  /*0da0*/  LOP3.LUT R8, RZ, R2, RZ, 0x33, !PT ;  /* 0x00000002ff087212 */ /* 0x000fe400078e33ff */
[----:B------:R-:W-:Y:S01]  /*0db0*/  SHF.R.U32.HI R3, RZ, R18, R3 ;  /* 0x00000012ff037219 */ /* 0x000fe20000011603 */
[----:B------:R-:W3:Y:S01]  /*0dc0*/  LDC R16, c[0x0][0x610] ;  /* 0x00018400ff107b82 */ /* 0x000ee20000000800 */
[----:B------:R-:W-:Y:S01]  /*0dd0*/  IMAD.MOV.U32 R2, RZ, RZ, R12 ;  /* 0x000000ffff027224 */ /* 0x000fe200078e000c */
[----:B------:R-:W-:Y:S06]  /*0de0*/  @!P1 BRA `(.L_x_11) ;  /* 0x0000000000289947 */ /* 0x000fec0003800000 */
[----:B------:R-:W4:Y:S02]  /*0df0*/  LDC R7, c[0x0][0x64c] ;  /* 0x00019300ff077b82 */ /* 0x000f240000000800 */
[----:B----4-:R-:W-:-:S05]  /*0e00*/  IADD3 R7, P1, R12, R7, RZ ;  /* 0x000000070c077210 */ /* 0x010fca0007f3e0ff */
        /* <DEDUP_REMOVED lines=8> */
.L_x_11:
[----:B-1----:R-:W-:Y:S01]  /*0e90*/  SHF.R.U64 R4, R2, R15, R3 ;  /* 0x0000000f02047219 */ /* 0x002fe20000001203 */
[----:B0-----:R-:W-:Y:S01]  /*0ea0*/  VIADD R5, R13, 0xffffffff ;  /* 0xffffffff0d057836 */ /* 0x001fe20000000000 */
[----:B------:R-:W-:Y:S02]  /*0eb0*/  SHF.L.U32 R2, R11, R18, RZ ;  /* 0x000000120b027219 */ /* 0x000fe400000006ff */
[----:B------:R-:W-:Y:S01]  /*0ec0*/  LOP3.LUT R3, R19, R8, RZ, 0xc0, !PT ;  /* 0x0000000813037212 */ /* 0x000fe200078ec0ff */
[----:B------:R-:W-:Y:S01]  /*0ed0*/  IMAD.MOV R6, RZ, RZ, -R4 ;  /* 0x000000ffff067224 */ /* 0x000fe200078e0a04 */
[----:B------:R-:W-:Y:S02]  /*0ee0*/  SEL R0, R0, R23, !P3 ;  /* 0x0000001700007207 */ /* 0x000fe40005800000 */
[----:B------:R-:W-:Y:S01]  /*0ef0*/  LOP3.LUT R5, R10, R5, RZ, 0xc0, !PT ;  /* 0x000000050a057212 */ /* 0x000fe200078ec0ff */
[----:B------:R-:W-:Y:S01]  /*0f00*/  IMAD R3, R2, R4, R3 ;  /* 0x0000000402037224 */ /* 0x000fe200078e0203 */
[----:B------:R-:W-:Y:S01]  /*0f10*/  R2UR UR22, R22 ;  /* 0x00000000161672ca */ /* 0x000fe200000e0000 */
[----:B--2---:R-:W-:-:S02]  /*0f20*/  IMAD R2, R6, R17, R12 ;  /* 0x0000001106027224 */ /* 0x004fc400078e020c */
[----:B---3--:R-:W-:Y:S02]  /*0f30*/  IMAD R0, R3, R16, R0 ;  /* 0x0000001003007224 */ /* 0x008fe400078e0200 */
[----:B------:R-:W-:Y:S02]  /*0f40*/  IMAD R3, R2, R13, R5 ;  /* 0x0000000d02037224 */ /* 0x000fe400078e0205 */
[----:B------:R-:W-:-:S03]  /*0f50*/  IMAD.MOV.U32 R4, RZ, RZ, 0x1 ;  /* 0x00000001ff047424 */ /* 0x000fc600078e00ff */
[----:B------:R-:W-:Y:S02]  /*0f60*/  SEL R2, R3, R0, !P3 ;  /* 0x0000000003027207 */ /* 0x000fe40005800000 */
[----:B------:R-:W-:-:S03]  /*0f70*/  SEL R0, R0, R3, !P3 ;  /* 0x0000000300007207 */ /* 0x000fc60005800000 */
[----:B------:R0:W-:Y:S04]  /*0f80*/  STL [R1+0x84], R2 ;  /* 0x0000840201007387 */ /* 0x0001e80000100800 */
[----:B------:R0:W-:Y:S02]  /*0f90*/  STL [R1+0x88], R0 ;  /* 0x0000880001007387 */ /* 0x0001e40000100800 */
.L_x_9:
[----:B------:R-:W-:-:S08]  /*0fa0*/  NOP ;  /* 0x0000000000007918 */ /* 0x000fd00000000000 */
[----:B------:R-:W2:Y:S02]  /*0fb0*/  USETMAXREG.TRY_ALLOC.CTAPOOL UP0, 0xe8 ;  /* 0x000000e8000079c8 */ /* 0x000ea40008000600 */
[----:B--2---:R-:W-:-:S13]  /*0fc0*/  PLOP3.LUT P1, PT, PT, PT, UP0, 0x80, 0x0 ;  /* 0x000000000000781c */ /* 0x004fda0003f2f008 */
[----:B------:R-:W-:Y:S05]  /*0fd0*/  @!P1 BRA `(.L_x_9) ;  /* 0xfffffffc00f09947 */ /* 0x000fea000383ffff */
[----:B------:R-:W-:Y:S01]  /*0fe0*/  ULDC.64 UR4, c[0x0][0x598] ;  /* 0x0001660000047ab9 */ /* 0x000fe20000000a00 */
[----:B------:R-:W-:Y:S01]  /*0ff0*/  ULDC.64 UR16, c[0x0][0x208] ;  /* 0x0000820000107ab9 */ /* 0x000fe20000000a00 */
[----:B------:R-:W-:-:S04]  /*1000*/  ISETP.NE.U32.AND P1, PT, RZ, UR4, PT ;  /* 0x00000004ff007c0c */ /* 0x000fc8000bf25070 */
[----:B------:R-:W-:-:S13]  /*1010*/  ISETP.NE.AND.EX P1, PT, RZ, UR5, PT, P1 ;  /* 0x00000005ff007c0c */ /* 0x000fda000bf25310 */
[----:B------:R-:W-:Y:S05]  /*1020*/  @!P1 BRA `(.L_x_12) ;  /* 0x0000000000209947 */ /* 0x000fea0003800000 */
[----:B0-----:R-:W0:Y:S02]  /*1030*/  LDC.64 R2, c[0x0][0x598] ;  /* 0x00016600ff027b82 */ /* 0x001e240000000a00 */
[----:B0-----:R-:W2:Y:S02]  /*1040*/  LDG.E.64 R2, desc[UR16][R2.64] ;  /* 0x0000001002027981 */ /* 0x001ea4000c1e1b00 */
[----:B--2---:R-:W-:-:S04]  /*1050*/  ISETP.NE.U32.AND P1, PT, R2, RZ, PT ;  /* 0x000000ff0200720c */ /* 0x004fc80003f25070 */
[----:B------:R-:W-:-:S13]  /*1060*/  ISETP.NE.AND.EX P1, PT, R3, RZ, PT, P1 ;  /* 0x000000ff0300720c */ /* 0x000fda0003f25310 */
[----:B------:R-:W-:Y:S05]  /*1070*/  @!P1 BRA `(.L_x_12) ;  /* 0x00000000000c9947 */ /* 0x000fea0003800000 */
[----:B------:R-:W2:Y:S02]  /*1080*/  LD.E R2, desc[UR16][R2.64] ;  /* 0x0000001002027980 */ /* 0x000ea4000c101900 */
[----:B--2---:R-:W-:Y:S01]  /*1090*/  R2UR UR20, R2 ;  /* 0x00000000021472ca */ /* 0x004fe200000e0000 */
[----:B------:R-:W-:-:S14]  /*10a0*/  BRA `(.L_x_13) ;  /* 0x0000000000247947 */ /* 0x000fdc0003800000 */
.L_x_12:
[----:B------:R-:W-:Y:S02]  /*10b0*/  ULDC.64 UR4, c[0x0][0x588] ;  /* 0x0001620000047ab9 */ /* 0x000fe40000000a00 */
[----:B------:R-:W-:-:S04]  /*10c0*/  ISETP.NE.U32.AND P1, PT, RZ, UR4, PT ;  /* 0x00000004ff007c0c */ /* 0x000fc8000bf25070 */
[----:B------:R-:W-:-:S13]  /*10d0*/  ISETP.NE.AND.EX P1, PT, RZ, UR5, PT, P1 ;  /* 0x00000005ff007c0c */ /* 0x000fda000bf25310 */
[----:B------:R-:W-:Y:S05]  /*10e0*/  @!P1 BRA `(.L_x_14) ;  /* 0x0000000000109947 */ /* 0x000fea0003800000 */
[----:B0-----:R-:W0:Y:S02]  /*10f0*/  LDC.64 R2, c[0x0][0x588] ;  /* 0x00016200ff027b82 */ /* 0x001e240000000a00 */
[----:B0-----:R-:W2:Y:S02]  /*1100*/  LDG.E R2, desc[UR16][R2.64] ;  /* 0x0000001002027981 */ /* 0x001ea4000c1e1900 */
[----:B--2---:R-:W-:Y:S01]  /*1110*/  R2UR UR20, R2 ;  /* 0x00000000021472ca */ /* 0x004fe200000e0000 */
[----:B------:R-:W-:-:S14]  /*1120*/  BRA `(.L_x_13) ;  /* 0x0000000000047947 */ /* 0x000fdc0003800000 */
.L_x_14:
[----:B------:R-:W-:-:S05]  /*1130*/  ULDC UR20, c[0x0][0x580] ;  /* 0x0001600000147ab9 */ /* 0x000fca0000000800 */
.L_x_13:
[----:B------:R-:W-:Y:S02]  /*1140*/  ULDC.64 UR4, c[0x0][0x5a0] ;  /* 0x0001680000047ab9 */ /* 0x000fe40000000a00 */
        /* <DEDUP_REMOVED lines=11> */
.L_x_15:
        /* <DEDUP_REMOVED lines=8> */
.L_x_17:
[----:B------:R-:W-:-:S05]  /*1280*/  ULDC UR19, c[0x0][0x584] ;  /* 0x0001610000137ab9 */ /* 0x000fca0000000800 */
.L_x_16:
[----:B------:R-:W-:-:S13]  /*1290*/  LOP3.LUT P1, RZ, R4, 0xff, RZ, 0xc0, !PT ;  /* 0x000000ff04ff7812 */ /* 0x000fda000782c0ff */
[----:B------:R-:W-:Y:S05]  /*12a0*/  @!P1 EXIT ;  /* 0x000000000000994d */ /* 0x000fea0003800000 */
[----:B------:R-:W-:Y:S01]  /*12b0*/  ULDC UR4, c[0x0][0x28c] ;  /* 0x0000a30000047ab9 */ /* 0x000fe20000000800 */
[----:B------:R-:W-:Y:S02]  /*12c0*/  ULOP3.LUT UR21, UR13, 0x1, URZ, 0xfc, !UPT ;  /* 0x000000010d157892 */ /* 0x000fe4000f8efc3f */
[----:B------:R-:W-:-:S04]  /*12d0*/  UIADD3 UR4, UR4, 0x3f, URZ ;  /* 0x0000003f04047890 */ /* 0x000fc8000fffe03f */
[----:B------:R-:W-:-:S04]  /*12e0*/  USHF.R.S32.HI UR5, URZ, 0x1f, UR4 ;  /* 0x0000001f3f057899 */ /* 0x000fc80008011404 */
[----:B------:R-:W-:-:S03]  /*12f0*/  ULEA.HI UR5, UR5, UR4, URZ, 0x6 ;  /* 0x0000000405057291 */ /* 0x000fc6000f8f303f */
[----:B------:R-:W-:Y:S01]  /*1300*/  UMOV UR4, URZ ;  /* 0x0000003f00047c82 */ /* 0x000fe20008000000 */
[----:B------:R-:W-:-:S03]  /*1310*/  USHF.R.S32.HI UR12, URZ, 0x6, UR5 ;  /* 0x000000063f0c7899 */ /* 0x000fc60008011405 */
[----:B------:R-:W-:-:S09]  /*1320*/  UMOV UR5, URZ ;  /* 0x0000003f00057c82 */ /* 0x000fd20008000000 */
.L_x_300:
[----:B0-----:R-:W0:Y:S01]  /*1330*/  S2R R0, SR_TID.X ;  /* 0x0000000000007919 */ /* 0x001e220000002100 */
[----:B--2---:R-:W2:Y:S01]  /*1340*/  S2UR UR11, SR_CgaCtaId ;  /* 0x00000000000b79c3 */ /* 0x004ea20000008800 */
[----:B------:R-:W-:Y:S01]  /*1350*/  UMOV UR14, 0x400 ;  /* 0x00000400000e7882 */ /* 0x000fe20000000000 */
[----:B------:R-:W-:Y:S01]  /*1360*/  UMOV UR6, URZ ;  /* 0x0000003f00067c82 */ /* 0x000fe20008000000 */
[----:B------:R-:W-:Y:S01]  /*1370*/  STL [R1+0x74], RZ ;  /* 0x000074ff01007387 */ /* 0x000fe20000100800 */
[----:B------:R-:W-:Y:S01]  /*1380*/  UMOV UR7, URZ ;  /* 0x0000003f00077c82 */ /* 0x000fe20008000000 */
[----:B------:R-:W-:Y:S01]  /*1390*/  UMOV UR8, URZ ;  /* 0x0000003f00087c82 */ /* 0x000fe20008000000 */
[----:B------:R-:W-:Y:S01]  /*13a0*/  UMOV UR18, UR5 ;  /* 0x0000000500127c82 */ /* 0x000fe20008000000 */
[----:B------:R-:W-:Y:S01]  /*13b0*/  STL [R1+0x70], RZ ;  /* 0x000070ff01007387 */ /* 0x000fe20000100800 */
[----:B---3--:R-:W3:Y:S01]  /*13c0*/  LDC R2, c[0x0][0x28c] ;  /* 0x0000a300ff027b82 */ /* 0x008ee20000000800 */
[----:B------:R-:W-:-:S02]  /*13d0*/  CS2R R4, SRZ ;  /* 0x0000000000047805 */ /* 0x000fc4000001ff00 */
[----:B------:R-:W-:Y:S01]  /*13e0*/  CS2R R6, SRZ ;  /* 0x0000000000067805 */ /* 0x000fe2000001ff00 */
[----:B------:R-:W-:Y:S01]  /*13f0*/  STL [R1+0x6c], RZ ;  /* 0x00006cff01007387 */ /* 0x000fe20000100800 */
[----:B------:R-:W-:Y:S02]  /*1400*/  CS2R R8, SRZ ;  /* 0x0000000000087805 */ /* 0x000fe4000001ff00 */
[----:B------:R-:W-:Y:S02]  /*1410*/  CS2R R10, SRZ ;  /* 0x00000000000a7805 */ /* 0x000fe4000001ff00 */
[----:B------:R-:W-:Y:S01]  /*1420*/  CS2R R12, SRZ ;  /* 0x00000000000c7805 */ /* 0x000fe2000001ff00 */
[----:B------:R-:W-:Y:S01]  /*1430*/  STL [R1+0x68], RZ ;  /* 0x000068ff01007387 */ /* 0x000fe20000100800 */
[----:B------:R-:W-:Y:S02]  /*1440*/  CS2R R14, SRZ ;  /* 0x00000000000e7805 */ /* 0x000fe4000001ff00 */
[----:B------:R-:W-:-:S02]  /*1450*/  CS2R R16, SRZ ;  /* 0x0000000000107805 */ /* 0x000fc4000001ff00 */
[----:B-1----:R-:W-:Y:S01]  /*1460*/  CS2R R18, SRZ ;  /* 0x0000000000127805 */ /* 0x002fe2000001ff00 */
[----:B------:R-:W-:Y:S01]  /*1470*/  STL [R1+0x64], RZ ;  /* 0x000064ff01007387 */ /* 0x000fe20000100800 */
[----:B------:R-:W-:Y:S02]  /*1480*/  CS2R R20, SRZ ;  /* 0x0000000000147805 */ /* 0x000fe4000001ff00 */
[----:B------:R-:W-:Y:S02]  /*1490*/  CS2R R22, SRZ ;  /* 0x0000000000167805 */ /* 0x000fe4000001ff00 */
[----:B------:R-:W-:Y:S01]  /*14a0*/  CS2R R152, SRZ ;  /* 0x0000000000987805 */ /* 0x000fe2000001ff00 */
[----:B------:R-:W-:Y:S01]  /*14b0*/  STL [R1+0x60], RZ ;  /* 0x000060ff01007387 */ /* 0x000fe20000100800 */
[----:B--2---:R-:W-:Y:S01]  /*14c0*/  ULEA UR14, UR11, UR14, 0x18 ;  /* 0x0000000e0b0e7291 */ /* 0x004fe2000f8ec03f */
[----:B------:R-:W-:Y:S02]  /*14d0*/  CS2R R154, SRZ ;  /* 0x00000000009a7805 */ /* 0x000fe4000001ff00 */
[----:B------:R-:W-:Y:S01]  /*14e0*/  CS2R R156, SRZ ;  /* 0x00000000009c7805 */ /* 0x000fe2000001ff00 */
[----:B------:R-:W-:Y:S01]  /*14f0*/  STL [R1+0x5c], RZ ;  /* 0x00005cff01007387 */ /* 0x000fe20000100800 */
[----:B------:R-:W-:-:S02]  /*1500*/  CS2R R158, SRZ ;  /* 0x00000000009e7805 */ /* 0x000fc4000001ff00 */
[----:B------:R-:W-:Y:S02]  /*1510*/  CS2R R160, SRZ ;  /* 0x0000000000a07805 */ /* 0x000fe4000001ff00 */
[----:B------:R-:W-:Y:S02]  /*1520*/  CS2R R162, SRZ ;  /* 0x0000000000a27805 */ /* 0x000fe4000001ff00 */
[----:B0-----:R-:W-:Y:S01]  /*1530*/  LOP3.LUT R0, R0, 0x80, RZ, 0xc0, !PT ;  /* 0x0000008000007812 */ /* 0x001fe200078ec0ff */
[----:B------:R-:W-:Y:S01]  /*1540*/  STL [R1+0x58], RZ ;  /* 0x000058ff01007387 */ /* 0x000fe20000100800 */
[----:B---3--:R-:W-:Y:S02]  /*1550*/  ISETP.GE.AND P1, PT, R2, 0x1, PT ;  /* 0x000000010200780c */ /* 0x008fe40003f26270 */
[----:B------:R-:W-:Y:S02]  /*1560*/  CS2R R2, SRZ ;  /* 0x0000000000027805 */ /* 0x000fe4000001ff00 */
[----:B------:R-:W-:Y:S01]  /*1570*/  SHF.R.U32.HI R0, RZ, 0x7, R0 ;  /* 0x00000007ff007819 */ /* 0x000fe20000011600 */
[----:B------:R-:W-:Y:S01]  /*1580*/  STL [R1+0x54], RZ ;  /* 0x000054ff01007387 */ /* 0x000fe20000100800 */
[----:B------:R-:W-:-:S02]  /*1590*/  CS2R R164, SRZ ;  /* 0x0000000000a47805 */ /* 0x000fc4000001ff00 */
[----:B------:R-:W-:Y:S02]  /*15a0*/  CS2R R166, SRZ ;  /* 0x0000000000a67805 */ /* 0x000fe4000001ff00 */
[----:B------:R-:W-:Y:S01]  /*15b0*/  CS2R R168, SRZ ;  /* 0x0000000000a87805 */ /* 0x000fe2000001ff00 */
[----:B------:R-:W-:Y:S01]  /*15c0*/  STL [R1+0x50], RZ ;  /* 0x000050ff01007387 */ /* 0x000fe20000100800 */
[----:B------:R-:W-:Y:S02]  /*15d0*/  CS2R R170, SRZ ;  /* 0x0000000000aa7805 */ /* 0x000fe4000001ff00 */
[----:B------:R-:W-:Y:S02]  /*15e0*/  CS2R R172, SRZ ;  /* 0x0000000000ac7805 */ /* 0x000fe4000001ff00 */
[----:B------:R-:W-:Y:S01]  /*15f0*/  CS2R R174, SRZ ;  /* 0x0000000000ae7805 */ /* 0x000fe2000001ff00 */
[----:B------:R-:W0:Y:S01]  /*1600*/  SHFL.IDX PT, R0, R0, RZ, 0x1f ;  /* 0x00001fff00007589 */ /* 0x000e2200000e0000 */
[----:B------:R-:W-:-:S02]  /*1610*/  CS2R R176, SRZ ;  /* 0x0000000000b07805 */ /* 0x000fc4000001ff00 */
[----:B------:R-:W-:Y:S02]  /*1620*/  CS2R R178, SRZ ;  /* 0x0000000000b27805 */ /* 0x000fe4000001ff00 */
[----:B------:R-:W-:Y:S01]  /*1630*/  CS2R R180, SRZ ;  /* 0x0000000000b47805 */ /* 0x000fe2000001ff00 */
[----:B------:R1:W-:Y:S01]  /*1640*/  STL [R1+0x4c], RZ ;  /* 0x00004cff01007387 */ /* 0x0003e20000100800 */
[----:B------:R-:W-:Y:S02]  /*1650*/  CS2R R182, SRZ ;  /* 0x0000000000b67805 */ /* 0x000fe4000001ff00 */
[----:B------:R-:W-:Y:S02]  /*1660*/  CS2R R184, SRZ ;  /* 0x0000000000b87805 */ /* 0x000fe4000001ff00 */
[----:B------:R-:W-:Y:S01]  /*1670*/  CS2R R186, SRZ ;  /* 0x0000000000ba7805 */ /* 0x000fe2000001ff00 */
[----:B------:R1:W-:Y:S01]  /*1680*/  STL [R1+0x48], RZ ;  /* 0x000048ff01007387 */ /* 0x0003e20000100800 */
        /* <DEDUP_REMOVED lines=14> */
[----:B------:R-:W-:Y:S02]  /*1770*/  CS2R R210, SRZ ;  /* 0x0000000000d27805 */ /* 0x000fe4000001ff00 */
[----:B0-----:R-:W-:Y:S01]  /*1780*/  R2UR UR9, R0 ;  /* 0x00000000000972ca */ /* 0x001fe200000e0000 */
[----:B------:R1:W-:Y:S01]  /*1790*/  STL [R1+0x38], RZ ;  /* 0x000038ff01007387 */ /* 0x0003e20000100800 */
[----:B------:R-:W-:Y:S01]  /*17a0*/  IMAD.MOV.U32 R0, RZ, RZ, RZ ;  /* 0x000000ffff007224 */ /* 0x000fe200078e00ff */
[----:B------:R-:W-:-:S02]  /*17b0*/  CS2R R212, SRZ ;  /* 0x0000000000d47805 */ /* 0x000fc4000001ff00 */
[----:B------:R-:W-:Y:S01]  /*17c0*/  CS2R R214, SRZ ;  /* 0x0000000000d67805 */ /* 0x000fe2000001ff00 */
[----:B------:R1:W-:Y:S01]  /*17d0*/  STL [R1+0x34], RZ ;  /* 0x000034ff01007387 */ /* 0x0003e20000100800 */
[----:B------:R-:W-:Y:S02]  /*17e0*/  CS2R R216, SRZ ;  /* 0x0000000000d87805 */ /* 0x000fe4000001ff00 */
[----:B------:R-:W-:Y:S02]  /*17f0*/  CS2R R218, SRZ ;  /* 0x0000000000da7805 */ /* 0x000fe4000001ff00 */
[----:B------:R-:W-:Y:S01]  /*1800*/  CS2R R220, SRZ ;  /* 0x0000000000dc7805 */ /* 0x000fe2000001ff00 */
[----:B------:R1:W-:Y:S01]  /*1810*/  STL [R1+0x30], RZ ;  /* 0x000030ff01007387 */ /* 0x0003e20000100800 */
[----:B------:R-:W-:Y:S02]  /*1820*/  CS2R R222, SRZ ;  /* 0x0000000000de7805 */ /* 0x000fe4000001ff00 */
[----:B------:R-:W-:Y:S01]  /*1830*/  CS2R R224, SRZ ;  /* 0x0000000000e07805 */ /* 0x000fe2000001ff00 */
[----:B------:R-:W-:Y:S01]  /*1840*/  IMAD.MOV.U32 R226, RZ, RZ, RZ ;  /* 0x000000ffffe27224 */ /* 0x000fe200078e00ff */
[----:B------:R1:W-:Y:S01]  /*1850*/  STL [R1+0x2c], RZ ;  /* 0x00002cff01007387 */ /* 0x0003e20000100800 */
[----:B------:R-:W-:Y:S01]  /*1860*/  ULEA.HI UR10, UR9, UR9, URZ, 0x1 ;  /* 0x00000009090a7291 */ /* 0x000fe2000f8f083f */
[----:B------:R-:W-:Y:S01]  /*1870*/  IMAD.U32 R227, RZ, RZ, UR4 ;  /* 0x00000004ffe37e24 */ /* 0x000fe2000f8e00ff */
[----:B------:R-:W-:Y:S01]  /*1880*/  CS2R R24, SRZ ;  /* 0x0000000000187805 */ /* 0x000fe2000001ff00 */
[----:B------:R1:W-:Y:S01]  /*1890*/  STL [R1+0x28], RZ ;  /* 0x000028ff01007387 */ /* 0x0003e20000100800 */
[----:B------:R-:W-:Y:S01]  /*18a0*/  ULOP3.LUT UR10, UR10, 0xffffe, URZ, 0xc0, !UPT ;  /* 0x000ffffe0a0a7892 */ /* 0x000fe2000f8ec03f */
[----:B----4-:R-:W-:-:S02]  /*18b0*/  CS2R R26, SRZ ;  /* 0x00000000001a7805 */ /* 0x010fc4000001ff00 */
[----:B------:R-:W-:Y:S01]  /*18c0*/  CS2R R28, SRZ ;  /* 0x00000000001c7805 */ /* 0x000fe2000001ff00 */
[----:B------:R1:W-:Y:S01]  /*18d0*/  STL [R1+0x24], RZ ;  /* 0x000024ff01007387 */ /* 0x0003e20000100800 */
[----:B------:R-:W-:Y:S01]  /*18e0*/  UIADD3 UR10, UR9, -UR10, URZ ;  /* 0x8000000a090a7290 */ /* 0x000fe2000fffe03f */
[----:B------:R-:W-:Y:S02]  /*18f0*/  CS2R R30, SRZ ;  /* 0x00000000001e7805 */ /* 0x000fe4000001ff00 */
[----:B------:R-:W-:Y:S01]  /*1900*/  CS2R R32, SRZ ;  /* 0x0000000000207805 */ /* 0x000fe2000001ff00 */
[----:B------:R1:W-:Y:S01]  /*1910*/  STL [R1+0x20], RZ ;  /* 0x000020ff01007387 */ /* 0x0003e20000100800 */
[----:B------:R-:W-:Y:S01]  /*1920*/  ULEA UR10, UR10, UR14, 0xc ;  /* 0x0000000e0a0a7291 */ /* 0x000fe2000f8e603f */
[----:B------:R-:W-:Y:S02]  /*1930*/  CS2R R34, SRZ ;  /* 0x0000000000227805 */ /* 0x000fe4000001ff00 */
[----:B------:R-:W-:Y:S01]  /*1940*/  CS2R R36, SRZ ;  /* 0x0000000000247805 */ /* 0x000fe2000001ff00 */
[----:B------:R1:W-:Y:S01]  /*1950*/  STL [R1+0x1c], RZ ;  /* 0x00001cff01007387 */ /* 0x0003e20000100800 */
[----:B------:R-:W-:Y:S01]  /*1960*/  UIADD3 UR10, UR10, 0x180, URZ ;  /* 0x000001800a0a7890 */ /* 0x000fe2000fffe03f */
[----:B------:R-:W-:-:S02]  /*1970*/  CS2R R38, SRZ ;  /* 0x0000000000267805 */ /* 0x000fc4000001ff00 */
[----:B------:R-:W-:Y:S01]  /*1980*/  CS2R R40, SRZ ;  /* 0x0000000000287805 */ /* 0x000fe2000001ff00 */
[----:B------:R1:W-:Y:S01]  /*1990*/  STL [R1+0x18], RZ ;  /* 0x000018ff01007387 */ /* 0x0003e20000100800 */
[----:B------:R-:W-:Y:S01]  /*19a0*/  USHF.R.U32.HI UR10, URZ, 0x4, UR10 ;  /* 0x000000043f0a7899 */ /* 0x000fe2000801160a */
[----:B------:R-:W-:Y:S02]  /*19b0*/  CS2R R42, SRZ ;  /* 0x00000000002a7805 */ /* 0x000fe4000001ff00 */
[----:B------:R-:W-:Y:S01]  /*19c0*/  CS2R R44, SRZ ;  /* 0x00000000002c7805 */ /* 0x000fe2000001ff00 */
[----:B------:R1:W-:Y:S01]  /*19d0*/  STL [R1+0x14], RZ ;  /* 0x000014ff01007387 */ /* 0x0003e20000100800 */
[----:B------:R-:W-:Y:S01]  /*19e0*/  ULOP3.LUT UR15, UR10, 0x3fff, URZ, 0xc0, !UPT ;  /* 0x00003fff0a0f7892 */ /* 0x000fe2000f8ec03f */
        /* <DEDUP_REMOVED lines=18> */
[----:B------:R1:W-:Y:S01]  /*1b10*/  STL [R1], RZ ;  /* 0x000000ff01007387 */ /* 0x0003e20000100800 */
[----:B------:R-:W-:-:S02]  /*1b20*/  CS2R R74, SRZ ;  /* 0x00000000004a7805 */ /* 0x000fc4000001ff00 */
[----:B------:R-:W-:Y:S02]  /*1b30*/  CS2R R76, SRZ ;  /* 0x00000000004c7805 */ /* 0x000fe4000001ff00 */
[----:B------:R-:W-:Y:S02]  /*1b40*/  CS2R R78, SRZ ;  /* 0x00000000004e7805 */ /* 0x000fe4000001ff00 */
[----:B------:R-:W-:Y:S02]  /*1b50*/  CS2R R80, SRZ ;  /* 0x0000000000507805 */ /* 0x000fe4000001ff00 */
[----:B------:R-:W-:Y:S02]  /*1b60*/  CS2R R82, SRZ ;  /* 0x0000000000527805 */ /* 0x000fe4000001ff00 */
[----:B------:R-:W-:Y:S02]  /*1b70*/  CS2R R84, SRZ ;  /* 0x0000000000547805 */ /* 0x000fe4000001ff00 */
        /* <DEDUP_REMOVED lines=32> */
[----:B------:R-:W-:Y:S01]  /*1d80*/  CS2R R150, SRZ ;  /* 0x0000000000967805 */ /* 0x000fe2000001ff00 */
[----:B-1----:R-:W-:Y:S06]  /*1d90*/  @!P1 BRA `(.L_x_18) ;  /* 0x0000001000689947 */ /* 0x002fec0003800000 */
[----:B------:R-:W-:-:S06]  /*1da0*/  UISETP.NE.AND UP0, UPT, UR21, 0x3, UPT ;  /* 0x000000031500788c */ /* 0x000fcc000bf05270 */
[----:B------:R-:W-:-:S13]  /*1db0*/  PLOP3.LUT P2, PT, PT, PT, UP0, 0x80, 0x0 ;  /* 0x000000000000781c */ /* 0x000fda0003f4f008 */
[----:B------:R-:W-:Y:S05]  /*1dc0*/  @!P2 BRA `(.L_x_19) ;  /* 0x000000000004a947 */ /* 0x000fea0003800000 */
[----:B------:R-:W-:Y:S01]  /*1dd0*/  BPT.TRAP 0x1 ;  /* 0x000000040000795c */ /* 0x000fe20000300000 */
.L_x_19:
[----:B------:R-:W-:Y:S01]  /*1de0*/  ULEA UR6, UR5, UR14, 0x3 ;  /* 0x0000000e05067291 */ /* 0x000fe2000f8e183f */
[----:B------:R-:W-:-:S05]  /*1df0*/  IMAD.U32 R0, RZ, RZ, UR4 ;  /* 0x00000004ff007e24 */ /* 0x000fca000f8e00ff */
[----:B------:R-:W-:-:S04]  /*1e00*/  SHF.L.U32 R0, R0, 0x1f, RZ ;  /* 0x0000001f00007819 */ /* 0x000fc800000006ff */
[----:B------:R0:W1:Y:S01]  /*1e10*/  SYNCS.PHASECHK.TRANS64.TRYWAIT P1, [UR6], R0 ;  /* 0x00000000ff0075a7 */ /* 0x0000620008020146 */
[----:B------:R-:W-:Y:S05]  /*1e20*/  @!P2 BRA `(.L_x_20) ;  /* 0x000000000004a947 */ /* 0x000fea0003800000 */
[----:B------:R-:W-:Y:S01]  /*1e30*/  BPT.TRAP 0x1 ;  /* 0x000000040000795c */ /* 0x000fe20000300000 */
.L_x_20:
[----:B-1----:R-:W-:Y:S05]  /*1e40*/  @P1 BRA `(.L_x_21) ;  /* 0x0000000000081947 */ /* 0x002fea0003800000 */
[----:B------:R-:W1:Y:S02]  /*1e50*/  SYNCS.PHASECHK.TRANS64.TRYWAIT P1, [UR6], R0 ;  /* 0x00000000ff0075a7 */ /* 0x000e640008020146 */
[----:B-1----:R-:W-:Y:S05]  /*1e60*/  @!P1 BRA `(.L_x_22) ;  /* 0x000000e400b49947 */ /* 0x002fea0003800000 */
.L_x_21:
[----:B------:R-:W-:Y:S01]  /*1e70*/  UIADD3 UR6, UR14, 0x12180, URZ ;  /* 0x000121800e067890 */ /* 0x000fe2000fffe03f */
[----:B------:R-:W-:Y:S01]  /*1e80*/  WARPGROUP.ARRIVE ;  /* 0x00000000000079c5 */ /* 0x000fe20000000000 */
[----:B------:R-:W-:Y:S01]  /*1e90*/  ULOP3.LUT UR8, UR15, 0x10000, URZ, 0xfc, !UPT ;  /* 0x000100000f087892 */ /* 0x000fe2000f8efc3f */
[----:B------:R2:W-:Y:S01]  /*1ea0*/  STL [R1+0x74], RZ ;  /* 0x000074ff01007387 */ /* 0x0005e20000100800 */
[----:B------:R-:W-:Y:S01]  /*1eb0*/  USHF.R.U32.HI UR6, URZ, 0x4, UR6 ;  /* 0x000000043f067899 */ /* 0x000fe20008011606 */
[----:B01----:R-:W-:Y:S01]  /*1ec0*/  IMAD.MOV.U32 R0, RZ, RZ, RZ ;  /* 0x000000ffff007224 */ /* 0x003fe200078e00ff */
[----:B------:R-:W-:Y:S01]  /*1ed0*/  ULEA UR8, UR5, UR8, 0x9 ;  /* 0x0000000805087291 */ /* 0x000fe2000f8e483f */
[----:B------:R2:W-:Y:S01]  /*1ee0*/  STL [R1+0x70], RZ ;  /* 0x000070ff01007387 */ /* 0x0005e20000100800 */
[----:B------:R-:W-:Y:S01]  /*1ef0*/  ULOP3.LUT UR6, UR6, 0x3fff, URZ, 0xc0, !UPT ;  /* 0x00003fff06067892 */ /* 0x000fe2000f8ec03f */
[----:B------:R-:W-:Y:S01]  /*1f00*/  CS2R R2, SRZ ;  /* 0x0000000000027805 */ /* 0x000fe2000001ff00 */
[----:B------:R-:W-:Y:S01]  /*1f10*/  UMOV UR9, 0x80000020 ;  /* 0x8000002000097882 */ /* 0x000fe20000000000 */
[----:B------:R-:W-:Y:S01]  /*1f20*/  UMOV UR11, 0x80000020 ;  /* 0x80000020000b7882 */ /* 0x000fe20000000000 */
[----:B------:R-:W-:Y:S01]  /*1f30*/  ULOP3.LUT UR6, UR6, 0x10000, URZ, 0xfc, !UPT ;  /* 0x0001000006067892 */ /* 0x000fe2000f8efc3f */
[----:B------:R2:W-:Y:S01]  /*1f40*/  STL [R1+0x6c], RZ ;  /* 0x00006cff01007387 */ /* 0x0005e20000100800 */
[----:B------:R-:W-:Y:S01]  /*1f50*/  ULDC UR7, c[0x0][0x50c] ;  /* 0x0001430000077ab9 */ /* 0x000fe20000000800 */
[----:B------:R-:W-:Y:S01]  /*1f60*/  CS2R R4, SRZ ;  /* 0x0000000000047805 */ /* 0x000fe2000001ff00 */
[----:B------:R-:W-:Y:S01]  /*1f70*/  ULEA UR10, UR5, UR6, 0xa ;  /* 0x00000006050a7291 */ /* 0x000fe2000f8e503f */
[----:B------:R2:W-:Y:S01]  /*1f80*/  STL [R1+0x68], RZ ;  /* 0x000068ff01007387 */ /* 0x0005e20000100800 */
[----:B------:R-:W-:Y:S01]  /*1f90*/  UISETP.NE.AND UP0, UPT, UR7, 0x2, UPT ;  /* 0x000000020700788c */ /* 0x000fe2000bf05270 */
[----:B------:R-:W-:Y:S01]  /*1fa0*/  CS2R R6, SRZ ;  /* 0x0000000000067805 */ /* 0x000fe2000001ff00 */
[----:B------:R-:W-:Y:S01]  /*1fb0*/  UMOV UR6, 0x2 ;  /* 0x0000000200067882 */ /* 0x000fe20000000000 */
[----:B------:R2:W-:Y:S01]  /*1fc0*/  STL [R1+0x64], RZ ;  /* 0x000064ff01007387 */ /* 0x0005e20000100800 */
[----:B------:R-:W-:Y:S01]  /*1fd0*/  USEL UR7, URZ, 0x1, UP0 ;  /* 0x000000013f077887 */ /* 0x000fe20008000000 */
[----:B------:R-:W-:-:S02]  /*1fe0*/  CS2R R8, SRZ ;  /* 0x0000000000087805 */ /* 0x000fc4000001ff00 */
[----:B------:R-:W-:Y:S01]  /*1ff0*/  CS2R R10, SRZ ;  /* 0x00000000000a7805 */ /* 0x000fe2000001ff00 */
[----:B------:R-:W-:Y:S01]  /*2000*/  QGMMA.64x256x32.F32.E4M3.E4M3 R24, gdesc[UR8], RZ, !UPT ;  /* 0x03e00000081879f3 */ /* 0x000fe2000c7008ff */
[----:B------:R2:W-:Y:S01]  /*2010*/  STL [R1+0x60], RZ ;  /* 0x000060ff01007387 */ /* 0x0005e20000100800 */
[----:B------:R-:W-:Y:S01]  /*2020*/  UIADD3 UR8, UR8, 0x2, URZ ;  /* 0x0000000208087890 */ /* 0x000fe2000fffe03f */
[----:B------:R-:W-:Y:S01]  /*2030*/  ISETP.NE.AND P1, PT, RZ, UR7, PT ;  /* 0x00000007ff007c0c */ /* 0x000fe2000bf25270 */
[----:B------:R-:W-:Y:S01]  /*2040*/  UIADD3 UR10, UR10, 0x2, URZ ;  /* 0x000000020a0a7890 */ /* 0x000fe2000fffe03f */
[----:B------:R2:W-:Y:S01]  /*2050*/  STL [R1+0x5c], RZ ;  /* 0x00005cff01007387 */ /* 0x0005e20000100800 */
[----:B------:R-:W-:Y:S01]  /*2060*/  UMOV UR9, 0x80000020 ;  /* 0x8000002000097882 */ /* 0x000fe20000000000 */
[----:B------:R-:W-:Y:S01]  /*2070*/  UMOV UR11, 0x80000020 ;  /* 0x80000020000b7882 */ /* 0x000fe20000000000 */
        /* <DEDUP_REMOVED lines=58> */
[----:B------:R-:W-:-:S03]  /*2420*/  IMAD.MOV.U32 R226, RZ, RZ, RZ ;  /* 0x000000ffffe27224 */ /* 0x000fc600078e00ff */
[----:B------:R2:W-:Y:S04]  /*2430*/  STL [R1+0x1c], RZ ;  /* 0x00001cff01007387 */ /* 0x0005e80000100800 */
[----:B------:R2:W-:Y:S04]  /*2440*/  STL [R1+0x18], RZ ;  /* 0x000018ff01007387 */ /* 0x0005e80000100800 */
[----:B------:R2:W-:Y:S04]  /*2450*/  STL [R1+0x14], RZ ;  /* 0x000014ff01007387 */ /* 0x0005e80000100800 */
[----:B------:R2:W-:Y:S04]  /*2460*/  STL [R1+0x10], RZ ;  /* 0x000010ff01007387 */ /* 0x0005e80000100800 */
[----:B------:R2:W-:Y:S04]  /*2470*/  STL [R1+0xc], RZ ;  /* 0x00000cff01007387 */ /* 0x0005e80000100800 */
[----:B------:R2:W-:Y:S04]  /*2480*/  STL [R1+0x8], RZ ;  /* 0x000008ff01007387 */ /* 0x0005e80000100800 */
[----:B------:R2:W-:Y:S04]  /*2490*/  STL [R1+0x4], RZ ;  /* 0x000004ff01007387 */ /* 0x0005e80000100800 */
[----:B------:R2:W-:Y:S01]  /*24a0*/  STL [R1], RZ ;  /* 0x000000ff01007387 */ /* 0x0005e20000100800 */
[----:B------:R-:W-:Y:S01]  /*24b0*/  QGMMA.64x256x32.F32.E4M3.E4M3 R24, gdesc[UR8], R24, gsb0 ;  /* 0x03e00000081879f3 */ /* 0x000fe20008000818 */
[----:B------:R-:W-:Y:S05]  /*24c0*/  @!P1 BRA `(.L_x_23) ;  /* 0x0000000800809947 */ /* 0x000fea0003800000 */
[----:B------:R-:W-:Y:S02]  /*24d0*/  WARPGROUP.DEPBAR.LE gsb0, 0x0 ;  /* 0x00008000000079c5 */ /* 0x000fe40000010000 */
[----:B------:R-:W-:-:S01]  /*24e0*/  FADD R227, RZ, R122 ;  /* 0x0000007affe37221 */ /* 0x000fc20000000000 */
[----:B------:R-:W-:Y:S01]  /*24f0*/  FADD R226, RZ, R24 ;  /* 0x00000018ffe27221 */ /* 0x000fe20000000000 */
[----:B------:R-:W-:-:S01]  /*2500*/  FADD R225, RZ, R25 ;  /* 0x00000019ffe17221 */ /* 0x000fc20000000000 */
[----:B------:R-:W-:Y:S01]  /*2510*/  FADD R224, RZ, R26 ;  /* 0x0000001affe07221 */ /* 0x000fe20000000000 */
[----:B------:R-:W-:-:S01]  /*2520*/  FADD R223, RZ, R27 ;  /* 0x0000001bffdf7221 */ /* 0x000fc20000000000 */
[----:B------:R0:W-:Y:S01]  /*2530*/  STL [R1], R227 ;  /* 0x000000e301007387 */ /* 0x0001e20000100800 */
[----:B------:R-:W-:-:S01]  /*2540*/  FADD R222, RZ, R28 ;  /* 0x0000001cffde7221 */ /* 0x000fc20000000000 */
[----:B------:R-:W-:Y:S01]  /*2550*/  FADD R221, RZ, R29 ;  /* 0x0000001dffdd7221 */ /* 0x000fe20000000000 */
[----:B------:R-:W-:-:S01]  /*2560*/  FADD R220, RZ, R30 ;  /* 0x0000001effdc7221 */ /* 0x000fc20000000000 */
[----:B------:R-:W-:Y:S01]  /*2570*/  FADD R219, RZ, R31 ;  /* 0x0000001fffdb7221 */ /* 0x000fe20000000000 */
[----:B------:R-:W-:-:S01]  /*2580*/  FADD R218, RZ, R32 ;  /* 0x00000020ffda7221 */ /* 0x000fc20000000000 */
[----:B------:R-:W-:Y:S01]  /*2590*/  FADD R217, RZ, R33 ;  /* 0x00000021ffd97221 */ /* 0x000fe20000000000 */
[----:B------:R-:W-:-:S01]  /*25a0*/  FADD R216, RZ, R34 ;  /* 0x00000022ffd87221 */ /* 0x000fc20000000000 */
[----:B------:R-:W-:Y:S01]  /*25b0*/  FADD R215, RZ, R35 ;  /* 0x00000023ffd77221 */ /* 0x000fe20000000000 */
[----:B------:R-:W-:-:S01]  /*25c0*/  FADD R214, RZ, R36 ;  /* 0x00000024ffd67221 */ /* 0x000fc20000000000 */
[----:B0-----:R-:W-:Y:S01]  /*25d0*/  FADD R227, RZ, R123 ;  /* 0x0000007bffe37221 */ /* 0x001fe20000000000 */
[----:B------:R-:W-:-:S01]  /*25e0*/  FADD R213, RZ, R37 ;  /* 0x00000025ffd57221 */ /* 0x000fc20000000000 */
[----:B------:R-:W-:Y:S01]  /*25f0*/  FADD R212, RZ, R38 ;  /* 0x00000026ffd47221 */ /* 0x000fe20000000000 */
[----:B------:R-:W-:-:S01]  /*2600*/  FADD R211, RZ, R39 ;  /* 0x00000027ffd37221 */ /* 0x000fc20000000000 */
[----:B------:R-:W-:Y:S01]  /*2610*/  FADD R210, RZ, R40 ;  /* 0x00000028ffd27221 */ /* 0x000fe20000000000 */
[----:B------:R0:W-:Y:S01]  /*2620*/  STL [R1+0x4], R227 ;  /* 0x000004e301007387 */ /* 0x0001e20000100800 */
        /* <DEDUP_REMOVED lines=93> */
[----:B------:R-:W-:Y:S01]  /*2c00*/  UMOV UR6, URZ ;  /* 0x0000003f00067c82 */ /* 0x000fe20008000000 */
[----:B0-----:R-:W-:-:S05]  /*2c10*/  FADD R227, RZ, R130 ;  /* 0x00000082ffe37221 */ /* 0x001fca0000000000 */
[----:B------:R0:W-:Y:S02]  /*2c20*/  STL [R1+0x20], R227 ;  /* 0x000020e301007387 */ /* 0x0001e40000100800 */
        /* <DEDUP_REMOVED lines=42> */
.L_x_23:
[----:B------:R-:W-:-:S04]  /*2ed0*/  UIADD3 UR18, UR5, 0x1, URZ ;  /* 0x0000000105127890 */ /* 0x000fc8000fffe03f */
[----:B------:R-:W-:-:S04]  /*2ee0*/  UISETP.NE.AND UP0, UPT, UR18, 0x9, UPT ;  /* 0x000000091200788c */ /* 0x000fc8000bf05270 */
[----:B------:R-:W-:Y:S02]  /*2ef0*/  USEL UR8, URZ, 0x1, UP0 ;  /* 0x000000013f087887 */ /* 0x000fe40008000000 */
[----:B------:R-:W-:Y:S02]  /*2f00*/  USEL UR18, UR18, URZ, UP0 ;  /* 0x0000003f12127287 */ /* 0x000fe40008000000 */
[----:B------:R-:W-:-:S06]  /*2f10*/  ULOP3.LUT UR8, UR4, UR8, URZ, 0x3c, !UPT ;  /* 0x0000000804087292 */ /* 0x000fcc000f8e3c3f */
[----:B0-----:R-:W-:Y:S01]  /*2f20*/  IMAD.U32 R227, RZ, RZ, UR8 ;  /* 0x00000008ffe37e24 */ /* 0x001fe2000f8e00ff */
[----:B------:R-:W-:-:S06]  /*2f30*/  UMOV UR8, 0x1 ;  /* 0x0000000100087882 */ /* 0x000fcc0000000000 */
.L_x_18:
[----:B------:R-:W-:-:S04]  /*2f40*/  UISETP.LT.AND UP0, UPT, UR12, 0x1, UPT ;  /* 0x000000010c00788c */ /* 0x000fc8000bf01270 */
[----:B------:R-:W-:-:S04]  /*2f50*/  USEL UR9, UR12, 0x1, UP0 ;  /* 0x000000010c097887 */ /* 0x000fc80008000000 */
[----:B------:R-:W-:-:S04]  /*2f60*/  UIADD3 UR9, UR12, -UR9, URZ ;  /* 0x800000090c097290 */ /* 0x000fc8000fffe03f */
[----:B------:R-:W-:-:S06]  /*2f70*/  UISETP.GE.AND UP0, UPT, UR9, 0x1, UPT ;  /* 0x000000010900788c */ /* 0x000fcc000bf06270 */
[----:B------:R-:W-:-:S13]  /*2f80*/  PLOP3.LUT P1, PT, PT, PT, UP0, 0x80, 0x0 ;  /* 0x000000000000781c */ /* 0x000fda0003f2f008 */
[----:B------:R-:W-:Y:S05]  /*2f90*/  @!P1 BRA `(.L_x_24) ;  /* 0x0000001000949947 */ /* 0x000fea0003800000 */
[----:B------:R-:W-:Y:S01]  /*2fa0*/  IMAD.U32 R228, RZ, RZ, UR9 ;  /* 0x00000009ffe47e24 */ /* 0x000fe2000f8e00ff */
[----:B------:R-:W-:Y:S01]  /*2fb0*/  UMOV UR23, UR5 ;  /* 0x0000000500177c82 */ /* 0x000fe20008000000 */
[----:B------:R-:W-:-:S05]  /*2fc0*/  ULDC UR24, c[0x0][0x50c] ;  /* 0x0001430000187ab9 */ /* 0x000fca0000000800 */
.L_x_32:
[----:B------:R-:W-:-:S06]  /*2fd0*/  UISETP.NE.AND UP0, UPT, UR21, 0x3, UPT ;  /* 0x000000031500788c */ /* 0x000fcc000bf05270 */
[----:B------:R-:W-:-:S13]  /*2fe0*/  PLOP3.LUT P2, PT, PT, PT, UP0, 0x80, 0x0 ;  /* 0x000000000000781c */ /* 0x000fda0003f4f008 */
[----:B01---5:R-:W-:Y:S05]  /*2ff0*/  @!P2 BRA `(.L_x_25) ;  /* 0x000000000004a947 */ /* 0x023fea0003800000 */
[----:B------:R-:W-:Y:S01]  /*3000*/  BPT.TRAP 0x1 ;  /* 0x000000040000795c */ /* 0x000fe20000300000 */
.L_x_25:
[----:B------:R-:W0:Y:S01]  /*3010*/  S2UR UR9, SR_CgaCtaId ;  /* 0x00000000000979c3 */ /* 0x000e220000008800 */
[----:B------:R-:W-:Y:S01]  /*3020*/  UMOV UR14, 0x400 ;  /* 0x00000400000e7882 */ /* 0x000fe20000000000 */
[----:B------:R-:W-:Y:S01]  /*3030*/  SHF.L.U32 R229, R227, 0x1f, RZ ;  /* 0x0000001fe3e57819 */ /* 0x000fe200000006ff */
[----:B0-----:R-:W-:-:S04]  /*3040*/  ULEA UR14, UR9, UR14, 0x18 ;  /* 0x0000000e090e7291 */ /* 0x001fc8000f8ec03f */
[----:B------:R-:W-:-:S09]  /*3050*/  ULEA UR9, UR18, UR14, 0x3 ;  /* 0x0000000e12097291 */ /* 0x000fd2000f8e183f */
[----:B------:R0:W1:Y:S01]  /*3060*/  SYNCS.PHASECHK.TRANS64.TRYWAIT P1, [UR9], R229 ;  /* 0x000000e5ff0075a7 */ /* 0x0000620008020149 */
[----:B------:R-:W-:Y:S05]  /*3070*/  @!P2 BRA `(.L_x_26) ;  /* 0x000000000004a947 */ /* 0x000fea0003800000 */
[----:B------:R-:W-:Y:S01]  /*3080*/  BPT.TRAP 0x1 ;  /* 0x000000040000795c */ /* 0x000fe20000300000 */
.L_x_26:
[----:B-1----:R-:W-:Y:S05]  /*3090*/  @P1 BRA `(.L_x_27) ;  /* 0x0000000000081947 */ /* 0x002fea0003800000 */
[----:B------:R-:W1:Y:S02]  /*30a0*/  SYNCS.PHASECHK.TRANS64.TRYWAIT P1, [UR9], R229 ;  /* 0x000000e5ff0075a7 */ /* 0x000e640008020149 */
[----:B-1----:R-:W-:Y:S05]  /*30b0*/  @!P1 BRA `(.L_x_28) ;  /* 0x000000d400389947 */ /* 0x002fea0003800000 */
.L_x_27:
[----:B------:R-:W-:Y:S01]  /*30c0*/  UIADD3 UR9, UR14, 0x12180, URZ ;  /* 0x000121800e097890 */ /* 0x000fe2000fffe03f */
[----:B------:R-:W-:Y:S01]  /*30d0*/  WARPGROUP.ARRIVE ;  /* 0x00000000000079c5 */ /* 0x000fe20000000000 */
[----:B------:R-:W-:Y:S02]  /*30e0*/  UISETP.NE.AND UP0, UPT, UR7, URZ, UPT ;  /* 0x0000003f0700728c */ /* 0x000fe4000bf05270 */
[----:B------:R-:W-:Y:S02]  /*30f0*/  USHF.R.U32.HI UR9, URZ, 0x4, UR9 ;  /* 0x000000043f097899 */ /* 0x000fe40008011609 */
[----:B------:R-:W-:Y:S02]  /*3100*/  USEL UR8, UR8, URZ, !UP0 ;  /* 0x0000003f08087287 */ /* 0x000fe4000c000000 */
[----:B------:R-:W-:Y:S02]  /*3110*/  ULOP3.LUT UR9, UR9, 0x3fff, URZ, 0xc0, !UPT ;  /* 0x00003fff09097892 */ /* 0x000fe4000f8ec03f */
[----:B------:R-:W-:-:S02]  /*3120*/  ULOP3.LUT UR7, UR15, 0x10000, URZ, 0xfc, !UPT ;  /* 0x000100000f077892 */ /* 0x000fc4000f8efc3f */
[----:B------:R-:W-:Y:S02]  /*3130*/  ULOP3.LUT UR9, UR9, 0x10000, URZ, 0xfc, !UPT ;  /* 0x0001000009097892 */ /* 0x000fe4000f8efc3f */
[----:B------:R-:W-:Y:S02]  /*3140*/  UISETP.NE.U32.AND UP0, UPT, UR8, URZ, UPT ;  /* 0x0000003f0800728c */ /* 0x000fe4000bf05070 */
[----:B------:R-:W-:Y:S02]  /*3150*/  ULEA UR8, UR18, UR7, 0x9 ;  /* 0x0000000712087291 */ /* 0x000fe4000f8e483f */
[----:B------:R-:W-:Y:S01]  /*3160*/  ULEA UR10, UR18, UR9, 0xa ;  /* 0x00000009120a7291 */ /* 0x000fe2000f8e503f */
[----:B------:R-:W-:Y:S02]  /*3170*/  UMOV UR11, 0x80000020 ;  /* 0x80000020000b7882 */ /* 0x000fe40000000000 */
[----:B------:R-:W-:Y:S01]  /*3180*/  UMOV UR9, 0x80000020 ;  /* 0x8000002000097882 */ /* 0x000fe20000000000 */
[----:B------:R-:W-:-:S05]  /*3190*/  UIADD3 UR6, UR6, 0x2, URZ ;  /* 0x0000000206067890 */ /* 0x000fca000fffe03f */
[----:B------:R-:W-:Y:S01]  /*31a0*/  QGMMA.64x256x32.F32.E4M3.E4M3 R24, gdesc[UR8], R24, UP0 ;  /* 0x03e00000081879f3 */ /* 0x000fe2000bf00818 */
[----:B------:R-:W-:Y:S02]  /*31b0*/  UIADD3 UR8, UR8, 0x2, URZ ;  /* 0x0000000208087890 */ /* 0x000fe4000fffe03f */
[----:B------:R-:W-:Y:S01]  /*31c0*/  UIADD3 UR10, UR10, 0x2, URZ ;  /* 0x000000020a0a7890 */ /* 0x000fe2000fffe03f */
[----:B------:R-:W-:Y:S01]  /*31d0*/  UMOV UR9, 0x80000020 ;  /* 0x8000002000097882 */ /* 0x000fe20000000000 */
[----:B------:R-:W-:Y:S01]  /*31e0*/  UMOV UR11, 0x80000020 ;  /* 0x80000020000b7882 */ /* 0x000fe20000000000 */
[----:B------:R-:W-:-:S04]  /*31f0*/  UISETP.NE.AND UP0, UPT, UR6, UR24, UPT ;  /* 0x000000180600728c */ /* 0x000fc8000bf05270 */
[----:B------:R-:W-:-:S06]  /*3200*/  USEL UR7, URZ, 0x1, UP0 ;  /* 0x000000013f077887 */ /* 0x000fcc0008000000 */
[----:B------:R-:W-:-:S12]  /*3210*/  ISETP.NE.AND P1, PT, RZ, UR7, PT ;  /* 0x00000007ff007c0c */ /* 0x000fd8000bf25270 */
[----:B------:R-:W-:Y:S03]  /*3220*/  QGMMA.64x256x32.F32.E4M3.E4M3 R24, gdesc[UR8], R24, gsb0 ;  /* 0x03e00000081879f3 */ /* 0x000fe60008000818 */
[----:B------:R-:W-:Y:S02]  /*3230*/  WARPGROUP.DEPBAR.LE gsb0, 0x1 ;  /* 0x00008000000079c5 */ /* 0x000fe40000010100 */
[----:B------:R-:W-:Y:S05]  /*3240*/  @!P1 BRA `(.L_x_29) ;  /* 0x0000000c00809947 */ /* 0x000fea0003800000 */
[----:B------:R-:W-:Y:S02]  /*3250*/  WARPGROUP.DEPBAR.LE gsb0, 0x0 ;  /* 0x00008000000079c5 */ /* 0x000fe40000010000 */
[----:B------:R-:W-:-:S01]  /*3260*/  FADD R226, R24, R226 ;  /* 0x000000e218e27221 */ /* 0x000fc20000000000 */
[----:B------:R-:W-:Y:S01]  /*3270*/  FADD R225, R25, R225 ;  /* 0x000000e119e17221 */ /* 0x000fe20000000000 */
[----:B------:R1:W-:Y:S01]  /*3280*/  STL [R1+0x8c], R227 ;  /* 0x00008ce301007387 */ /* 0x0003e20000100800 */
[----:B------:R-:W-:-:S01]  /*3290*/  FADD R224, R26, R224 ;  /* 0x000000e01ae07221 */ /* 0x000fc20000000000 */
[----:B------:R-:W-:Y:S01]  /*32a0*/  FADD R223, R27, R223 ;  /* 0x000000df1bdf7221 */ /* 0x000fe20000000000 */
[----:B------:R-:W-:-:S01]  /*32b0*/  FADD R222, R28, R222 ;  /* 0x000000de1cde7221 */ /* 0x000fc20000000000 */
[----:B------:R-:W-:Y:S01]  /*32c0*/  FADD R221, R29, R221 ;  /* 0x000000dd1ddd7221 */ /* 0x000fe20000000000 */
[----:B-1----:R-:W3:Y:S04]  /*32d0*/  LDL.LU R227, [R1+0x30] ;  /* 0x0000300001e37983 */ /* 0x002ee80000300800 */
[----:B------:R1:W-:Y:S01]  /*32e0*/  STL [R1+0x90], R226 ;  /* 0x000090e201007387 */ /* 0x0003e20000100800 */
[----:B------:R-:W-:-:S01]  /*32f0*/  FADD R220, R30, R220 ;  /* 0x000000dc1edc7221 */ /* 0x000fc20000000000 */
[----:B------:R-:W-:-:S02]  /*3300*/  FADD R219, R31, R219 ;  /* 0x000000db1fdb7221 */ /* 0x000fc40000000000 */
[----:B-1----:R-:W4:Y:S04]  /*3310*/  LDL.LU R226, [R1+0x2c] ;  /* 0x00002c0001e27983 */ /* 0x002f280000300800 */
[----:B------:R1:W-:Y:S01]  /*3320*/  STL [R1+0x94], R225 ;  /* 0x000094e101007387 */ /* 0x0003e20000100800 */
[----:B------:R-:W-:-:S03]  /*3330*/  FADD R218, R32, R218 ;  /* 0x000000da20da7221 */ /* 0x000fc60000000000 */
[----:B-1----:R-:W2:Y:S04]  /*3340*/  LDL.LU R225, [R1+0x28] ;  /* 0x0000280001e17983 */ /* 0x002ea80000300800 */
        /* <DEDUP_REMOVED lines=9> */
[----:B------:R1:W-:Y:S04]  /*33e0*/  STL [R1+0xa4], R221 ;  /* 0x0000a4dd01007387 */ /* 0x0003e80000100800 */
        /* <DEDUP_REMOVED lines=12> */
[----:B-1----:R-:W2:Y:S01]  /*34b0*/  LDL.LU R215, [R1] ;  /* 0x0000000001d77983 */ /* 0x002ea20000300800 */
[----:B------:R-:W-:-:S01]  /*34c0*/  FADD R214, R36, R214 ;  /* 0x000000d624d67221 */ /* 0x000fc20000000000 */
[----:B------:R-:W-:Y:S01]  /*34d0*/  FADD R213, R37, R213 ;  /* 0x000000d525d57221 */ /* 0x000fe20000000000 */
[----:B------:R-:W-:-:S01]  /*34e0*/  FADD R212, R38, R212 ;  /* 0x000000d426d47221 */ /* 0x000fc20000000000 */
[----:B------:R-:W-:Y:S01]  /*34f0*/  FADD R211, R39, R211 ;  /* 0x000000d327d37221 */ /* 0x000fe20000000000 */
[----:B------:R-:W-:-:S01]  /*3500*/  FADD R210, R40, R210 ;  /* 0x000000d228d27221 */ /* 0x000fc20000000000 */
[----:B------:R-:W-:Y:S01]  /*3510*/  STL [R1+0xc0], R214 ;  /* 0x0000c0d601007387 */ /* 0x000fe20000100800 */
        /* <DEDUP_REMOVED lines=11> */
[----:B------:R1:W-:Y:S01]  /*35d0*/  STL [R1+0xcc], R211 ;  /* 0x0000ccd301007387 */ /* 0x0003e20000100800 */
[----:B------:R-:W-:-:S01]  /*35e0*/  FADD R200, R50, R200 ;  /* 0x000000c832c87221 */ /* 0x000fc20000000000 */
[----:B------:R-:W-:Y:S01]  /*35f0*/  FADD R199, R51, R199 ;  /* 0x000000c733c77221 */ /* 0x000fe20000000000 */
        /* <DEDUP_REMOVED lines=69> */
[----:B-----5:R-:W-:Y:S01]  /*3a50*/  FADD R0, R121, R0 ;  /* 0x0000000079007221 */ /* 0x020fe20000000000 */
[----:B---3--:R-:W-:-:S01]  /*3a60*/  FADD R227, R134, R227 ;  /* 0x000000e386e37221 */ /* 0x008fc20000000000 */
[----:B----4-:R-:W-:Y:S01]  /*3a70*/  FADD R226, R133, R226 ;  /* 0x000000e285e27221 */ /* 0x010fe20000000000 */
[----:B--2---:R-:W-:-:S01]  /*3a80*/  FADD R225, R132, R225 ;  /* 0x000000e184e17221 */ /* 0x004fc20000000000 */
        /* <DEDUP_REMOVED lines=9> */
[----:B------:R-:W-:-:S05]  /*3b20*/  FADD R215, R122, R215 ;  /* 0x000000d77ad77221 */ /* 0x000fca0000000000 */
[----:B------:R2:W-:Y:S04]  /*3b30*/  STL [R1], R215 ;  /* 0x000000d701007387 */ /* 0x0005e80000100800 */
[----:B------:R3:W-:Y:S04]  /*3b40*/  STL [R1+0x4], R216 ;  /* 0x000004d801007387 */ /* 0x0007e80000100800 */
        /* <DEDUP_REMOVED lines=8> */
[----:B-1----:R-:W4:Y:S04]  /*3bd0*/  LDL.LU R211, [R1+0x34] ;  /* 0x0000340001d37983 */ /* 0x002f280000300800 */
[----:B------:R1:W-:Y:S04]  /*3be0*/  STL [R1+0x28], R225 ;  /* 0x000028e101007387 */ /* 0x0003e80000100800 */
[----:B------:R-:W4:Y:S04]  /*3bf0*/  LDL.LU R212, [R1+0x38] ;  /* 0x0000380001d47983 */ /* 0x000f280000300800 */
[----:B------:R1:W-:Y:S04]  /*3c00*/  STL [R1+0x2c], R226 ;  /* 0x00002ce201007387 */ /* 0x0003e80000100800 */
[----:B------:R-:W4:Y:S04]  /*3c10*/  LDL.LU R213, [R1+0x3c] ;  /* 0x00003c0001d57983 */ /* 0x000f280000300800 */
[----:B------:R1:W-:Y:S04]  /*3c20*/  STL [R1+0x30], R227 ;  /* 0x000030e301007387 */ /* 0x0003e80000100800 */
[----:B------:R-:W4:Y:S04]  /*3c30*/  LDL.LU R214, [R1+0x40] ;  /* 0x0000400001d67983 */ /* 0x000f280000300800 */
[----:B--2---:R-:W2:Y:S04]  /*3c40*/  LDL.LU R215, [R1+0x44] ;  /* 0x0000440001d77983 */ /* 0x004ea80000300800 */
[----:B---3--:R-:W3:Y:S04]  /*3c50*/  LDL.LU R216, [R1+0x48] ;  /* 0x0000480001d87983 */ /* 0x008ee80000300800 */
[----:B----4-:R-:W4:Y:S04]  /*3c60*/  LDL.LU R217, [R1+0x4c] ;  /* 0x00004c0001d97983 */ /* 0x010f280000300800 */
[----:B0-----:R-:W4:Y:S04]  /*3c70*/  LDL.LU R218, [R1+0x50] ;  /* 0x0000500001da7983 */ /* 0x001f280000300800 */
[----:B------:R-:W4:Y:S04]  /*3c80*/  LDL.LU R219, [R1+0x54] ;  /* 0x0000540001db7983 */ /* 0x000f280000300800 */
[----:B------:R-:W4:Y:S04]  /*3c90*/  LDL.LU R220, [R1+0x58] ;  /* 0x0000580001dc7983 */ /* 0x000f280000300800 */
[----:B------:R-:W4:Y:S04]  /*3ca0*/  LDL.LU R221, [R1+0x5c] ;  /* 0x00005c0001dd7983 */ /* 0x000f280000300800 */
[----:B------:R-:W4:Y:S04]  /*3cb0*/  LDL.LU R222, [R1+0x60] ;  /* 0x0000600001de7983 */ /* 0x000f280000300800 */
[----:B------:R-:W4:Y:S04]  /*3cc0*/  LDL.LU R223, [R1+0x64] ;  /* 0x0000640001df7983 */ /* 0x000f280000300800 */
[----:B------:R-:W4:Y:S04]  /*3cd0*/  LDL.LU R224, [R1+0x68] ;  /* 0x0000680001e07983 */ /* 0x000f280000300800 */
[----:B-1----:R-:W4:Y:S04]  /*3ce0*/  LDL.LU R225, [R1+0x6c] ;  /* 0x00006c0001e17983 */ /* 0x002f280000300800 */
[----:B------:R-:W4:Y:S04]  /*3cf0*/  LDL.LU R226, [R1+0x70] ;  /* 0x0000700001e27983 */ /* 0x000f280000300800 */
[----:B------:R-:W4:Y:S01]  /*3d00*/  LDL.LU R227, [R1+0x74] ;  /* 0x0000740001e37983 */ /* 0x000f220000300800 */
[----:B------:R-:W-:-:S05]  /*3d10*/  FADD R211, R135, R211 ;  /* 0x000000d387d37221 */ /* 0x000fca0000000000 */
[----:B------:R0:W-:Y:S01]  /*3d20*/  STL [R1+0x34], R211 ;  /* 0x000034d301007387 */ /* 0x0001e20000100800 */
[----:B------:R-:W-:-:S03]  /*3d30*/  FADD R212, R136, R212 ;  /* 0x000000d488d47221 */ /* 0x000fc60000000000 */
[----:B0-----:R1:W5:Y:S01]  /*3d40*/  LDL.LU R211, [R1+0xcc] ;  /* 0x0000cc0001d37983 */ /* 0x0013620000300800 */
[----:B------:R-:W-:-:S03]  /*3d50*/  FADD R213, R137, R213 ;  /* 0x000000d589d57221 */ /* 0x000fc60000000000 */
[----:B------:R0:W-:Y:S01]  /*3d60*/  STL [R1+0x38], R212 ;  /* 0x000038d401007387 */ /* 0x0001e20000100800 */
[----:B------:R-:W-:-:S01]  /*3d70*/  FADD R214, R138, R214 ;  /* 0x000000d68ad67221 */ /* 0x000fc20000000000 */
[----:B--2---:R-:W-:Y:S02]  /*3d80*/  FADD R215, R139, R215 ;  /* 0x000000d78bd77221 */ /* 0x004fe40000000000 */
[----:B0-----:R1:W5:Y:S01]  /*3d90*/  LDL.LU R212, [R1+0xc8] ;  /* 0x0000c80001d47983 */ /* 0x0013620000300800 */
[----:B---3--:R-:W-:-:S03]  /*3da0*/  FADD R216, R140, R216 ;  /* 0x000000d88cd87221 */ /* 0x008fc60000000000 */
[----:B------:R0:W-:Y:S01]  /*3db0*/  STL [R1+0x3c], R213 ;  /* 0x00003cd501007387 */ /* 0x0001e20000100800 */
[----:B----4-:R-:W-:-:S03]  /*3dc0*/  FADD R217, R141, R217 ;  /* 0x000000d98dd97221 */ /* 0x010fc60000000000 */
[----:B0-----:R1:W5:Y:S01]  /*3dd0*/  LDL.LU R213, [R1+0xc4] ;  /* 0x0000c40001d57983 */ /* 0x0013620000300800 */
[----:B------:R-:W-:-:S03]  /*3de0*/  FADD R218, R142, R218 ;  /* 0x000000da8eda7221 */ /* 0x000fc60000000000 */
[----:B------:R0:W-:Y:S01]  /*3df0*/  STL [R1+0x40], R214 ;  /* 0x000040d601007387 */ /* 0x0001e20000100800 */
[----:B------:R-:W-:-:S01]  /*3e00*/  FADD R219, R143, R219 ;  /* 0x000000db8fdb7221 */ /* 0x000fc20000000000 */
[----:B------:R-:W-:Y:S02]  /*3e10*/  FADD R220, R144, R220 ;  /* 0x000000dc90dc7221 */ /* 0x000fe40000000000 */
[----:B0-----:R1:W5:Y:S04]  /*3e20*/  LDL.LU R214, [R1+0xc0] ;  /* 0x0000c00001d67983 */ /* 0x0013680000300800 */
[----:B------:R0:W-:Y:S01]  /*3e30*/  STL [R1+0x44], R215 ;  /* 0x000044d701007387 */ /* 0x0001e20000100800 */
[----:B------:R-:W-:-:S01]  /*3e40*/  FADD R221, R145, R221 ;  /* 0x000000dd91dd7221 */ /* 0x000fc20000000000 */
[----:B------:R-:W-:-:S02]  /*3e50*/  FADD R222, R146, R222 ;  /* 0x000000de92de7221 */ /* 0x000fc40000000000 */
[----:B0-----:R1:W5:Y:S04]  /*3e60*/  LDL.LU R215, [R1+0xbc] ;  /* 0x0000bc0001d77983 */ /* 0x0013680000300800 */
[----:B------:R0:W-:Y:S01]  /*3e70*/  STL [R1+0x48], R216 ;  /* 0x000048d801007387 */ /* 0x0001e20000100800 */
[----:B------:R-:W-:-:S03]  /*3e80*/  FADD R223, R147, R223 ;  /* 0x000000df93df7221 */ /* 0x000fc60000000000 */
        /* <DEDUP_REMOVED lines=13> */
[----:B------:R0:W-:Y:S04]  /*3f60*/  STL [R1+0x5c], R221 ;  /* 0x00005cdd01007387 */ /* 0x0001e80000100800 */
        /* <DEDUP_REMOVED lines=12> */
[----:B0-----:R1:W5:Y:S01]  /*4030*/  LDL.LU R227, [R1+0x8c] ;  /* 0x00008c0001e37983 */ /* 0x0013620000300800 */
[----:B------:R-:W-:-:S05]  /*4040*/  UMOV UR6, URZ ;  /* 0x0000003f00067c82 */ /* 0x000fca0008000000 */
.L_x_29:
[----:B------:R-:W-:Y:S05]  /*4050*/  @!P2 BRA `(.L_x_30) ;  /* 0x000000000004a947 */ /* 0x000fea0003800000 */
[----:B------:R-:W-:Y:S01]  /*4060*/  BPT.TRAP 0x1 ;  /* 0x000000040000795c */ /* 0x000fe20000300000 */
.L_x_30:
[----:B-----5:R3:W-:Y:S04]  /*4070*/  STL [R1+0x8c], R0 ;  /* 0x00008c0001007387 */ /* 0x0207e80000100800 */
[----:B---3--:R-:W3:Y:S01]  /*4080*/  LDL R0, [R1+0x78] ;  /* 0x0000780001007983 */ /* 0x008ee20000100800 */
[----:B0-----:R-:W-:-:S05]  /*4090*/  IMAD.U32 R229, RZ, RZ, UR23 ;  /* 0x00000017ffe57e24 */ /* 0x001fca000f8e00ff */
[----:B------:R-:W-:-:S05]  /*40a0*/  @P0 LEA R229, R229, UR14, 0x3 ;  /* 0x0000000ee5e50c11 */ /* 0x000fca000f8e18ff */
[----:B------:R-:W-:Y:S01]  /*40b0*/  @P0 VIADD R229, R229, 0x48 ;  /* 0x00000048e5e50836 */ /* 0x000fe20000000000 */
[----:B------:R-:W-:-:S06]  /*40c0*/  UISETP.GT.U32.AND UP0, UPT, UR13, 0x1, UPT ;  /* 0x000000010d00788c */ /* 0x000fcc000bf04070 */
[----:B------:R-:W-:Y:S02]  /*40d0*/  PLOP3.LUT P1, PT, PT, PT, UP0, 0x80, 0x0 ;  /* 0x000000000000781c */ /* 0x000fe40003f2f008 */
[----:B---3--:R-:W-:Y:S02]  /*40e0*/  @P0 PRMT R229, R0, 0x654, R229 ;  /* 0x0000065400e50816 */ /* 0x008fe400000000e5 */
[----:B------:R0:W5:Y:S02]  /*40f0*/  LDL.LU R0, [R1+0x8c] ;  /* 0x00008c0001007983 */ /* 0x0001640000300800 */
[----:B------:R0:W-:Y:S07]  /*4100*/  @P0 SYNCS.ARRIVE.TRANS64.RED.A1T0 RZ, [R229+URZ], RZ ;  /* 0x000000ffe5ff09a7 */ /* 0x0001ee000810043f */
[----:B------:R-:W-:Y:S05]  /*4110*/  @P1 BRA `(.L_x_31) ;  /* 0x0000000000041947 */ /* 0x000fea0003800000 */
[----:B------:R-:W-:Y:S01]  /*4120*/  BPT.TRAP 0x1 ;  /* 0x000000040000795c */ /* 0x000fe20000300000 */
.L_x_31:
[----:B------:R-:W-:Y:S01]  /*4130*/  UIADD3 UR18, UR18, 0x1, URZ ;  /* 0x0000000112127890 */ /* 0x000fe2000fffe03f */
[C---:B------:R-:W-:Y:S01]  /*4140*/  ISETP.GT.AND P1, PT, R228.reuse, 0x1, PT ;  /* 0x00000001e400780c */ /* 0x040fe20003f24270 */
[----:B------:R-:W-:Y:S01]  /*4150*/  UIADD3 UR23, UR23, 0x1, URZ ;  /* 0x0000000117177890 */ /* 0x000fe2000fffe03f */
[----:B------:R-:W-:Y:S01]  /*4160*/  VIADD R228, R228, 0xffffffff ;  /* 0xffffffffe4e47836 */ /* 0x000fe20000000000 */
[----:B------:R-:W-:Y:S02]  /*4170*/  UISETP.NE.AND UP0, UPT, UR18, 0x9, UPT ;  /* 0x000000091200788c */ /* 0x000fe4000bf05270 */
[----:B------:R-:W-:Y:S02]  /*4180*/  UISETP.NE.AND UP1, UPT, UR23, 0x9, UPT ;  /* 0x000000091700788c */ /* 0x000fe4000bf25270 */
[----:B------:R-:W-:Y:S02]  /*4190*/  USEL UR8, URZ, 0x1, UP0 ;  /* 0x000000013f087887 */ /* 0x000fe40008000000 */
[----:B------:R-:W-:-:S02]  /*41a0*/  USEL UR18, UR18, URZ, UP0 ;  /* 0x0000003f12127287 */ /* 0x000fc40008000000 */
[----:B------:R-:W-:Y:S02]  /*41b0*/  USEL UR23, UR23, URZ, UP1 ;  /* 0x0000003f17177287 */ /* 0x000fe40008800000 */
[----:B------:R-:W-:Y:S01]  /*41c0*/  LOP3.LUT R227, R227, UR8, RZ, 0x3c, !PT ;  /* 0x00000008e3e37c12 */ /* 0x000fe2000f8e3cff */
[----:B------:R-:W-:Y:S01]  /*41d0*/  UMOV UR8, 0x1 ;  /* 0x0000000100087882 */ /* 0x000fe20000000000 */
[----:B------:R-:W-:Y:S08]  /*41e0*/  @P1 BRA `(.L_x_32) ;  /* 0xffffffec00781947 */ /* 0x000ff0000383ffff */
.L_x_24:
[----:B------:R-:W-:-:S04]  /*41f0*/  UISETP.NE.AND UP0, UPT, UR6, URZ, UPT ;  /* 0x0000003f0600728c */ /* 0x000fc8000bf05270 */
[----:B------:R-:W-:-:S06]  /*4200*/  USEL UR6, URZ, 0x1, !UP0 ;  /* 0x000000013f067887 */ /* 0x000fcc000c000000 */
[----:B------:R-:W-:-:S13]  /*4210*/  ISETP.NE.AND P1, PT, RZ, UR6, PT ;  /* 0x00000006ff007c0c */ /* 0x000fda000bf25270 */
[----:B------:R-:W-:Y:S05]  /*4220*/  @!P1 BRA `(.L_x_33) ;  /* 0x0000000c00dc9947 */ /* 0x000fea0003800000 */
[----:B------:R-:W3:Y:S04]  /*4230*/  LDL.LU R227, [R1+0x74] ;  /* 0x0000740001e37983 */ /* 0x000ee80000300800 */
[----:B---3--:R3:W-:Y:S04]  /*4240*/  STL [R1+0x8c], R227 ;  /* 0x00008ce301007387 */ /* 0x0087e80000100800 */
[----:B---3--:R-:W3:Y:S04]  /*4250*/  LDL.LU R227, [R1+0x70] ;  /* 0x0000700001e37983 */ /* 0x008ee80000300800 */
        /* <DEDUP_REMOVED lines=55> */
[----:B---3--:R-:W3:Y:S01]  /*45d0*/  LDL.LU R227, [R1] ;  /* 0x0000000001e37983 */ /* 0x008ee20000300800 */
[----:B------:R-:W-:-:S02]  /*45e0*/  WARPGROUP.DEPBAR.LE gsb0, 0x0 ;  /* 0x00008000000079c5 */ /* 0x000fc40000010000 */
[----:B------:R-:W-:Y:S01]  /*45f0*/  FADD R226, R24, R226 ;  /* 0x000000e218e27221 */ /* 0x000fe20000000000 */
        /* <DEDUP_REMOVED lines=96> */
[----:B-----5:R-:W-:Y:S01]  /*4c00*/  FADD R0, R121, R0 ;  /* 0x0000000079007221 */ /* 0x020fe20000000000 */
[----:B---3--:R-:W-:-:S05]  /*4c10*/  FADD R227, R122, R227 ;  /* 0x000000e37ae37221 */ /* 0x008fca0000000000 */
[----:B------:R3:W-:Y:S04]  /*4c20*/  STL [R1], R227 ;  /* 0x000000e301007387 */ /* 0x0007e80000100800 */
[----:B---3--:R-:W3:Y:S02]  /*4c30*/  LDL.LU R227, [R1+0xfc] ;  /* 0x0000fc0001e37983 */ /* 0x008ee40000300800 */
[----:B---3--:R-:W-:-:S05]  /*4c40*/  FADD R227, R123, R227 ;  /* 0x000000e37be37221 */ /* 0x008fca0000000000 */
[----:B------:R3:W-:Y:S04]  /*4c50*/  STL [R1+0x4], R227 ;  /* 0x000004e301007387 */ /* 0x0007e80000100800 */
        /* <DEDUP_REMOVED lines=83> */
[----:B------:R3:W-:Y:S02]  /*5190*/  STL [R1+0x74], R227 ;  /* 0x000074e301007387 */ /* 0x0007e40000100800 */
.L_x_33:
[----:B------:R-:W-:Y:S02]  /*51a0*/  WARPGROUP.DEPBAR.LE gsb0, 0x0 ;  /* 0x00008000000079c5 */ /* 0x000fe40000010000 */
[----:B------:R-:W4:Y:S02]  /*51b0*/  LDC R24, c[0x0][0x28c] ;  /* 0x0000a300ff187b82 */ /* 0x000f240000000800 */
[----:B----4-:R-:W-:-:S13]  /*51c0*/  ISETP.GE.AND P1, PT, R24, 0x1, PT ;  /* 0x000000011800780c */ /* 0x010fda0003f26270 */
[----:B------:R-:W-:Y:S05]  /*51d0*/  @!P1 BRA `(.L_x_34) ;  /* 0x00000000005c9947 */ /* 0x000fea0003800000 */
[----:B------:R-:W-:-:S06]  /*51e0*/  UISETP.NE.AND UP0, UPT, UR21, 0x3, UPT ;  /* 0x000000031500788c */ /* 0x000fcc000bf05270 */
[----:B------:R-:W-:-:S13]  /*51f0*/  PLOP3.LUT P1, PT, PT, PT, UP0, 0x80, 0x0 ;  /* 0x000000000000781c */ /* 0x000fda0003f2f008 */
[----:B------:R-:W-:Y:S05]  /*5200*/  @!P1 BRA `(.L_x_35) ;  /* 0x0000000000049947 */ /* 0x000fea0003800000 */
[----:B------:R-:W-:Y:S01]  /*5210*/  BPT.TRAP 0x1 ;  /* 0x000000040000795c */ /* 0x000fe20000300000 */
.L_x_35:
[----:B------:R-:W-:Y:S04]  /*5220*/  BSSY B0, `(.L_x_36) ;  /* 0x000000e000007945 */ /* 0x000fe80003800000 */
[----:B------:R-:W-:Y:S05]  /*5230*/  @!P0 BRA `(.L_x_37) ;  /* 0x0000000000308947 */ /* 0x000fea0003800000 */
[----:B---3--:R-:W3:Y:S01]  /*5240*/  LDL R227, [R1+0x78] ;  /* 0x0000780001e37983 */ /* 0x008ee20000100800 */
[----:B------:R-:W-:-:S04]  /*5250*/  UISETP.LT.AND UP0, UPT, UR12, 0x1, UPT ;  /* 0x000000010c00788c */ /* 0x000fc8000bf01270 */
[----:B------:R-:W-:-:S04]  /*5260*/  USEL UR8, UR12, 0x1, UP0 ;  /* 0x000000010c087887 */ /* 0x000fc80008000000 */
[----:B------:R-:W-:-:S04]  /*5270*/  UIADD3 UR8, UR5, UR12, -UR8 ;  /* 0x0000000c05087290 */ /* 0x000fc8000fffe808 */
[----:B------:R-:W-:-:S04]  /*5280*/  UIMAD.WIDE.U32 UR6, UR8, 0x38e38e39, URZ ;  /* 0x38e38e39080678a5 */ /* 0x000fc8000f8e003f */
[----:B------:R-:W-:-:S04]  /*5290*/  USHF.R.U32.HI UR6, URZ, 0x1, UR7 ;  /* 0x000000013f067899 */ /* 0x000fc80008011607 */
[----:B------:R-:W-:-:S04]  /*52a0*/  UIMAD UR8, UR6, -0x9, UR8 ;  /* 0xfffffff7060878a4 */ /* 0x000fc8000f8e0208 */
[----:B------:R-:W-:-:S04]  /*52b0*/  ULEA UR8, UR8, UR14, 0x3 ;  /* 0x0000000e08087291 */ /* 0x000fc8000f8e183f */
[----:B------:R-:W-:-:S06]  /*52c0*/  UIADD3 UR8, UR8, 0x48, URZ ;  /* 0x0000004808087890 */ /* 0x000fcc000fffe03f */
[----:B------:R-:W-:-:S05]  /*52d0*/  IMAD.U32 R24, RZ, RZ, UR8 ;  /* 0x00000008ff187e24 */ /* 0x000fca000f8e00ff */
[----:B---3--:R-:W-:-:S04]  /*52e0*/  PRMT R24, R227, 0x654, R24 ;  /* 0x00000654e3187816 */ /* 0x008fc80000000018 */
[----:B------:R4:W-:Y:S03]  /*52f0*/  SYNCS.ARRIVE.TRANS64.RED.A1T0 RZ, [R24+URZ], RZ ;  /* 0x000000ff18ff79a7 */ /* 0x0009e6000810043f */
.L_x_37:
[----:B------:R-:W-:Y:S05]  /*5300*/  BSYNC B0 ;  /* 0x0000000000007941 */ /* 0x000fea0003800000 */
.L_x_36:
[----:B------:R-:W-:-:S06]  /*5310*/  UISETP.GT.U32.AND UP0, UPT, UR13, 0x1, UPT ;  /* 0x000000010d00788c */ /* 0x000fcc000bf04070 */
[----:B------:R-:W-:-:S13]  /*5320*/  PLOP3.LUT P1, PT, PT, PT, UP0, 0x80, 0x0 ;  /* 0x000000000000781c */ /* 0x000fda0003f2f008 */
[----:B------:R-:W-:Y:S05]  /*5330*/  @P1 BRA `(.L_x_34) ;  /* 0x0000000000041947 */ /* 0x000fea0003800000 */
[----:B------:R-:W-:Y:S01]  /*5340*/  BPT.TRAP 0x1 ;  /* 0x000000040000795c */ /* 0x000fe20000300000 */
.L_x_34:
[----:B------:R0:W-:Y:S01]  /*5350*/  STL [R1+0x90], R2 ;  /* 0x0000900201007387 */ /* 0x0001e20000100800 */
[----:B------:R-:W1:Y:S01]  /*5360*/  LDC R28, c[0x0][0x288] ;  /* 0x0000a200ff1c7b82 */ /* 0x000e620000000800 */
[----:B------:R-:W-:Y:S02]  /*5370*/  UIADD3 UR9, UR12, UR5, URZ ;  /* 0x000000050c097290 */ /* 0x000fe4000fffe03f */
[----:B-----5:R2:W-:Y:S01]  /*5380*/  STL [R1+0x8c], R0 ;  /* 0x00008c0001007387 */ /* 0x0205e20000100800 */
[----:B------:R-:W-:Y:S01]  /*5390*/  USHF.R.S32.HI UR10, URZ, 0x1f, UR22 ;  /* 0x0000001f3f0a7899 */ /* 0x000fe20008011416 */
[----:B------:R-:W-:Y:S01]  /*53a0*/  ULDC.64 UR14, c[0x0][0x5d0] ;  /* 0x00017400000e7ab9 */ /* 0x000fe20000000a00 */
[----:B------:R-:W-:Y:S01]  /*53b0*/  ULDC UR11, c[0x0][0x284] ;  /* 0x0000a100000b7ab9 */ /* 0x000fe20000000800 */
[----:B0-----:R-:W4:Y:S01]  /*53c0*/  S2R R2, SR_TID.X ;  /* 0x0000000000027919 */ /* 0x001f220000002100 */
[----:B--2---:R-:W2:Y:S04]  /*53d0*/  LDL.LU R0, [R1+0x84] ;  /* 0x0000840001007983 */ /* 0x004ea80000300800 */
[----:B---3--:R-:W3:Y:S01]  /*53e0*/  LDL.LU R227, [R1+0x88] ;  /* 0x0000880001e37983 */ /* 0x008ee20000300800 */
[----:B------:R-:W-:-:S02]  /*53f0*/  UISETP.GT.U32.AND UP0, UPT, UR9, 0x8, UPT ;  /* 0x000000080900788c */ /* 0x000fc4000bf04070 */
[----:B------:R-:W-:Y:S01]  /*5400*/  UISETP.GE.U32.AND UP1, UPT, UR12, 0x9, UPT ;  /* 0x000000090c00788c */ /* 0x000fe2000bf26070 */
[--C-:B----4-:R-:W-:Y:S02]  /*5410*/  SHF.R.U32.HI R24, RZ, 0x2, R2.reuse ;  /* 0x00000002ff187819 */ /* 0x110fe40000011602 */
[----:B------:R-:W-:Y:S02]  /*5420*/  LOP3.LUT R26, R2, 0x60, RZ, 0xc0, !PT ;  /* 0x00000060021a7812 */ /* 0x000fe400078ec0ff */
[----:B------:R-:W-:Y:S02]  /*5430*/  SHF.R.U32.HI R27, RZ, 0x7, R2 ;  /* 0x00000007ff1b7819 */ /* 0x000fe40000011602 */
[----:B------:R-:W-:Y:S02]  /*5440*/  LOP3.LUT R25, R24, 0x7, RZ, 0xc0, !PT ;  /* 0x0000000718197812 */ /* 0x000fe400078ec0ff */
[----:B------:R-:W-:Y:S02]  /*5450*/  SHF.R.U32.HI R26, RZ, 0x1, R26 ;  /* 0x00000001ff1a7819 */ /* 0x000fe4000001161a */
[----:B------:R-:W-:-:S02]  /*5460*/  LOP3.LUT R24, R27, 0x1, RZ, 0xc0, !PT ;  /* 0x000000011b187812 */ /* 0x000fc400078ec0ff */
[----:B------:R-:W-:-:S03]  /*5470*/  IADD3 R29, RZ, -R26, -R25 ;  /* 0x8000001aff1d7210 */ /* 0x000fc60007ffe819 */
[C---:B------:R-:W-:Y:S02]  /*5480*/  IMAD.SHL.U32 R30, R24.reuse, 0x40, RZ ;  /* 0x00000040181e7824 */ /* 0x040fe400078e00ff */
[----:B------:R-:W-:Y:S02]  /*5490*/  IMAD R29, R24, -0x40, R29 ;  /* 0xffffffc0181d7824 */ /* 0x000fe400078e021d */
[----:B------:R-:W-:Y:S02]  /*54a0*/  IMAD.SHL.U32 R24, R2, 0x2, RZ ;  /* 0x0000000202187824 */ /* 0x000fe400078e00ff */
[----:B--2---:R-:W-:-:S03]  /*54b0*/  IMAD.SHL.U32 R35, R0, 0x100, RZ ;  /* 0x0000010000237824 */ /* 0x004fc600078e00ff */
[----:B------:R-:W-:Y:S02]  /*54c0*/  LOP3.LUT R32, R24, 0x6, RZ, 0xc0, !PT ;  /* 0x0000000618207812 */ /* 0x000fe400078ec0ff */
[----:B------:R-:W-:Y:S02]  /*54d0*/  LOP3.LUT R24, R2, 0x3, RZ, 0xc0, !PT ;  /* 0x0000000302187812 */ /* 0x000fe400078ec0ff */
[----:B------:R0:W5:Y:S01]  /*54e0*/  LDL.LU R2, [R1+0x90] ;  /* 0x0000900001027983 */ /* 0x0001620000300800 */
[----:B------:R-:W-:Y:S01]  /*54f0*/  PRMT R32, R32, 0x6540, R0 ;  /* 0x0000654020207816 */ /* 0x000fe20000000000 */
[----:B------:R-:W-:Y:S01]  /*5500*/  UIMAD UR5, UR10, UR14, URZ ;  /* 0x0000000e0a0572a4 */ /* 0x000fe2000f8e023f */
[----:B------:R-:W-:Y:S01]  /*5510*/  LOP3.LUT R27, R30, 0x40, R25, 0xe2, !PT ;  /* 0x000000401e1b7812 */ /* 0x000fe200078ee219 */
[----:B------:R0:W5:Y:S01]  /*5520*/  LDL.LU R0, [R1+0x8c] ;  /* 0x00008c0001007983 */ /* 0x0001620000300800 */
[----:B-1----:R-:W-:Y:S01]  /*5530*/  IMAD R34, R24, -0x2, R28 ;  /* 0xfffffffe18227824 */ /* 0x002fe200078e021c */
[----:B------:R-:W-:Y:S01]  /*5540*/  ISETP.GE.AND P1, PT, R35, R28, PT ;  /* 0x0000001c2300720c */ /* 0x000fe20003f26270 */
[----:B---3--:R-:W-:Y:S01]  /*5550*/  IMAD.SHL.U32 R28, R227, 0x80, RZ ;  /* 0x00000080e31c7824 */ /* 0x008fe200078e00ff */
[----:B------:R-:W-:Y:S01]  /*5560*/  UISETP.LT.U32.AND UP0, UPT, UR12, 0x9, UP0 ;  /* 0x000000090c00788c */ /* 0x000fe20008701070 */
[----:B------:R-:W-:-:S03]  /*5570*/  SHF.R.S32.HI R33, RZ, 0x1f, R32 ;  /* 0x0000001fff217819 */ /* 0x000fc60000011420 */
[C---:B------:R-:W-:Y:S01]  /*5580*/  ISETP.GE.OR P1, PT, R28.reuse, UR11, P1 ;  /* 0x0000000b1c007c0c */ /* 0x040fe20008f26670 */
[----:B------:R-:W-:Y:S01]  /*5590*/  UIMAD UR8, UR22, UR15, UR5 ;  /* 0x0000000f160872a4 */ /* 0x000fe2000f8e0205 */
[----:B------:R-:W-:Y:S01]  /*55a0*/  IMAD.U32 R25, RZ, RZ, UR14 ;  /* 0x0000000eff197e24 */ /* 0x000fe2000f8e00ff */
[----:B------:R-:W-:Y:S02]  /*55b0*/  UIMAD.WIDE.U32 UR6, UR9, 0x38e38e39, URZ ;  /* 0x38e38e39090678a5 */ /* 0x000fe4000f8e003f */
[----:B------:R-:W-:Y:S01]  /*55c0*/  USEL UR5, URZ, 0x1, !UP0 ;  /* 0x000000013f057887 */ /* 0x000fe2000c000000 */
[----:B------:R-:W-:Y:S01]  /*55d0*/  IMAD.WIDE.U32 R24, R25, UR22, R32 ;  /* 0x0000001619187c25 */ /* 0x000fe2000f8e0020 */
[----:B------:R-:W-:Y:S02]  /*55e0*/  USHF.R.U32.HI UR6, URZ, 0x1, UR7 ;  /* 0x000000013f067899 */ /* 0x000fe40008011607 */
[----:B------:R-:W-:Y:S01]  /*55f0*/  ULOP3.LUT UR4, UR4, UR5, URZ, 0x3c, !UPT ;  /* 0x0000000504047292 */ /* 0x000fe2000f8e3c3f */
[----:B------:R-:W-:Y:S01]  /*5600*/  IMAD.WIDE R30, R227, 0x80, RZ ;  /* 0x00000080e31e7825 */ /* 0x000fe200078e02ff */
[----:B------:R-:W-:Y:S01]  /*5610*/  UIMAD UR5, UR6, -0x9, UR9 ;  /* 0xfffffff7060578a4 */ /* 0x000fe2000f8e0209 */
[----:B------:R-:W-:Y:S01]  /*5620*/  IADD3 R38, -R28, UR11, R29 ;  /* 0x0000000b1c267c10 */ /* 0x000fe2000fffe11d */
[----:B------:R-:W-:Y:S01]  /*5630*/  @UP1 ULOP3.LUT UR4, UR4, 0x1, UR6, 0x78, !UPT ;  /* 0x0000000104041892 */ /* 0x000fe2000f8e7806 */
[----:B------:R-:W-:Y:S01]  /*5640*/  VIADD R25, R25, UR8 ;  /* 0x0000000819197c36 */ /* 0x000fe20008000000 */
[----:B------:R-:W-:Y:S01]  /*5650*/  LOP3.LUT R39, R30, R27, R26, 0xfe, !PT ;  /* 0x0000001b1e277212 */ /* 0x000fe200078efe1a */
[----:B------:R-:W-:-:S02]  /*5660*/  IMAD.IADD R35, R34, 0x1, -R35 ;  /* 0x0000000122237824 */ /* 0x000fc400078e0a23 */
[----:B------:R-:W-:Y:S01]  /*5670*/  IMAD.MOV.U32 R34, RZ, RZ, -0x1 ;  /* 0xffffffffff227424 */ /* 0x000fe200078e00ff */
[----:B0-----:R-:W-:Y:S06]  /*5680*/  @P1 BRA `(.L_x_38) ;  /* 0x0000008c00981947 */ /* 0x001fec0003800000 */
[----:B------:R-:W0:Y:S01]  /*5690*/  LDC.64 R28, c[0x0][0x5c8] ;  /* 0x00017200ff1c7b82 */ /* 0x000e220000000a00 */
[----:B------:R-:W-:Y:S01]  /*56a0*/  ULDC.64 UR6, c[0x0][0x5c0] ;  /* 0x0001700000067ab9 */ /* 0x000fe20000000a00 */
[----:B------:R-:W-:Y:S01]  /*56b0*/  BSSY B0, `(.L_x_38) ;  /* 0x00008e3000007945 */ /* 0x000fe20003800000 */
[-C--:B0-----:R-:W-:Y:S02]  /*56c0*/  IMAD R26, R31, R28.reuse, RZ ;  /* 0x0000001c1f1a7224 */ /* 0x081fe400078e02ff */
[----:B------:R-:W-:-:S04]  /*56d0*/  IMAD.WIDE.U32 R24, R39, R28, R24 ;  /* 0x0000001c27187225 */ /* 0x000fc800078e0018 */
[----:B------:R-:W-:Y:S01]  /*56e0*/  IMAD R27, R39, R29, R26 ;  /* 0x0000001d271b7224 */ /* 0x000fe200078e021a */
[----:B------:R-:W-:Y:S02]  /*56f0*/  LEA R26, P1, R28, R24, 0x3 ;  /* 0x000000181c1a7211 */ /* 0x000fe400078218ff */
[----:B------:R-:W-:Y:S01]  /*5700*/  IADD3 R24, P2, R24, UR6, RZ ;  /* 0x0000000618187c10 */ /* 0x000fe2000ff5e0ff */
[----:B------:R-:W-:Y:S01]  /*5710*/  IMAD.IADD R27, R25, 0x1, R27 ;  /* 0x00000001191b7824 */ /* 0x000fe200078e021b */
[----:B------:R-:W-:-:S04]  /*5720*/  IADD3 R26, P4, R26, UR6, RZ ;  /* 0x000000061a1a7c10 */ /* 0x000fc8000ff9e0ff */
[----:B------:R-:W-:Y:S02]  /*5730*/  LEA.HI.X R28, R28, R27, R29, 0x3, P1 ;  /* 0x0000001b1c1c7211 */ /* 0x000fe400008f1c1d */
[----:B------:R-:W-:Y:S02]  /*5740*/  FSETP.NEU.AND P1, PT, RZ, UR19, PT ;  /* 0x00000013ff007c0b */ /* 0x000fe4000bf2d000 */
[----:B------:R-:W-:Y:S02]  /*5750*/  IADD3.X R25, R27, UR7, RZ, P2, !PT ;  /* 0x000000071b197c10 */ /* 0x000fe400097fe4ff */
[----:B------:R-:W-:-:S09]  /*5760*/  IADD3.X R27, R28, UR7, RZ, P4, !PT ;  /* 0x000000071c1b7c10 */ /* 0x000fd2000a7fe4ff */
[----:B------:R-:W-:Y:S05]  /*5770*/  @!P1 BRA `(.L_x_39) ;  /* 0x0000006800d89947 */ /* 0x000fea0003800000 */
[----:B------:R-:W-:Y:S01]  /*5780*/  ULDC.64 UR8, c[0x0][0x5b8] ;  /* 0x00016e0000087ab9 */ /* 0x000fe20000000a00 */
[----:B------:R-:W-:Y:S01]  /*5790*/  ISETP.GE.AND P1, PT, R38, 0x1, PT ;  /* 0x000000012600780c */ /* 0x000fe20003f26270 */
[----:B------:R-:W-:Y:S02]  /*57a0*/  UIMAD UR6, UR10, UR8, URZ ;  /* 0x000000080a0672a4 */ /* 0x000fe4000f8e023f */
[----:B------:R-:W-:Y:S01]  /*57b0*/  IMAD.U32 R29, RZ, RZ, UR8 ;  /* 0x00000008ff1d7e24 */ /* 0x000fe2000f8e00ff */
[----:B------:R-:W-:Y:S01]  /*57c0*/  BSSY B1, `(.L_x_40) ;  /* 0x000000f000017945 */ /* 0x000fe20003800000 */
[----:B------:R-:W-:Y:S01]  /*57d0*/  ISETP.LT.OR P5, PT, R35, 0x1, !P1 ;  /* 0x000000012300780c */ /* 0x000fe20004fa1670 */
[----:B------:R-:W-:Y:S02]  /*57e0*/  UIMAD UR6, UR22, UR9, UR6 ;  /* 0x00000009160672a4 */ /* 0x000fe4000f8e0206 */
[----:B------:R-:W-:Y:S01]  /*57f0*/  IMAD.WIDE.U32 R32, R29, UR22, R32 ;  /* 0x000000161d207c25 */ /* 0x000fe2000f8e0020 */
[----:B------:R-:W-:-:S03]  /*5800*/  ULDC.64 UR8, c[0x0][0x5a8] ;  /* 0x00016a0000087ab9 */ /* 0x000fc60000000a00 */
[----:B------:R-:W-:Y:S01]  /*5810*/  VIADD R33, R33, UR6 ;  /* 0x0000000621217c36 */ /* 0x000fe20008000000 */
[----:B------:R-:W-:Y:S02]  /*5820*/  ULDC.64 UR6, c[0x0][0x5b0] ;  /* 0x00016c0000067ab9 */ /* 0x000fe40000000a00 */
[----:B------:R-:W-:Y:S02]  /*5830*/  IMAD R36, R31, UR6, RZ ;  /* 0x000000061f247c24 */ /* 0x000fe4000f8e02ff */
[----:B------:R-:W-:-:S04]  /*5840*/  IMAD.WIDE.U32 R28, R39, UR6, R32 ;  /* 0x00000006271c7c25 */ /* 0x000fc8000f8e0020 */
[--C-:B------:R-:W-:Y:S01]  /*5850*/  IMAD R37, R39, UR7, R36.reuse ;  /* 0x0000000727257c24 */ /* 0x100fe2000f8e0224 */
[----:B------:R-:W-:Y:S02]  /*5860*/  IADD3 R28, P2, R28, UR8, RZ ;  /* 0x000000081c1c7c10 */ /* 0x000fe4000ff5e0ff */
[----:B------:R-:W-:Y:S02]  /*5870*/  PRMT R36, RZ, 0x7610, R36 ;  /* 0x00007610ff247816 */ /* 0x000fe40000000024 */
[----:B------:R-:W-:Y:S01]  /*5880*/  IADD3.X R29, R29, UR9, R37, P2, !PT ;  /* 0x000000091d1d7c10 */ /* 0x000fe200097fe425 */
[----:B------:R-:W-:Y:S08]  /*5890*/  @P5 BRA `(.L_x_41) ;  /* 0x0000000000045947 */ /* 0x000ff00003800000 */
[----:B------:R0:W5:Y:S02]  /*58a0*/  LDG.E.U8 R36, desc[UR16][R28.64] ;  /* 0x000000101c247981 */ /* 0x000164000c1e1100 */
.L_x_41:
[----:B------:R-:W-:Y:S05]  /*58b0*/  BSYNC B1 ;  /* 0x0000000000017941 */ /* 0x000fea0003800000 */
.L_x_40:
[----:B-----5:R-:W-:Y:S01]  /*58c0*/  LOP3.LUT R36, R36, 0xff, RZ, 0xc0, !PT ;  /* 0x000000ff24247812 */ /* 0x020fe200078ec0ff */
[----:B------:R-:W-:Y:S01]  /*58d0*/  BSSY B1, `(.L_x_42) ;  /* 0x000000b000017945 */ /* 0x000fe20003800000 */
[----:B------:R-:W-:Y:S02]  /*58e0*/  ISETP.LT.OR P4, PT, R35, 0x2, !P1 ;  /* 0x000000022300780c */ /* 0x000fe40004f81670 */
[----:B------:R-:W-:-:S05]  /*58f0*/  F2FP.F16.E4M3.UNPACK_B R36, R36 ;  /* 0x00000024ff24723e */ /* 0x000fca00020006ff */
[----:B------:R-:W-:-:S05]  /*5900*/  HADD2.F32 R36, -RZ, R36.H0_H0 ;  /* 0x20000024ff247230 */ /* 0x000fca0000004100 */
[----:B------:R-:W-:Y:S01]  /*5910*/  FMUL R37, R36, UR19 ;  /* 0x0000001324257c20 */ /* 0x000fe20008400000 */
[----:B------:R-:W-:-:S03]  /*5920*/  PRMT R36, RZ, 0x7610, R36 ;  /* 0x00007610ff247816 */ /* 0x000fc60000000024 */
[----:B------:R-:W-:-:S05]  /*5930*/  FFMA R37, R226, UR20, R37 ;  /* 0x00000014e2257c23 */ /* 0x000fca0008000025 */
[----:B------:R-:W-:-:S05]  /*5940*/  F2FP.SATFINITE.E4M3.F32.PACK_AB_MERGE_C R37, RZ, R37, RZ ;  /* 0x00000025ff25723e */ /* 0x000fca00048070ff */
[----:B------:R1:W-:Y:S01]  /*5950*/  @!P5 STG.E.U8 desc[UR16][R24.64], R37 ;  /* 0x000000251800d986 */ /* 0x0003e2000c101110 */
[----:B------:R-:W-:Y:S05]  /*5960*/  @P4 BRA `(.L_x_43) ;  /* 0x0000000000044947 */ /* 0x000fea0003800000 */
[----:B------:R2:W5:Y:S02]  /*5970*/  LDG.E.U8 R36, desc[UR16][R28.64+0x1] ;  /* 0x000001101c247981 */ /* 0x000564000c1e1100 */
.L_x_43:
[----:B------:R-:W-:Y:S05]  /*5980*/  BSYNC B1 ;  /* 0x0000000000017941 */ /* 0x000fea0003800000 */
.L_x_42:
[----:B-----5:R-:W-:Y:S01]  /*5990*/  LOP3.LUT R36, R36, 0xff, RZ, 0xc0, !PT ;  /* 0x000000ff24247812 */ /* 0x020fe200078ec0ff */
[----:B------:R-:W-:Y:S01]  /*59a0*/  BSSY B1, `(.L_x_44) ;  /* 0x0000013000017945 */ /* 0x000fe20003800000 */
[----:B-1----:R-:W-:Y:S02]  /*59b0*/  IADD3 R37, P2, R39, 0x8, RZ ;  /* 0x0000000827257810 */ /* 0x002fe40007f5e0ff */
[----:B------:R-:W-:-:S03]  /*59c0*/  F2FP.F16.E4M3.UNPACK_B R36, R36 ;  /* 0x00000024ff24723e */ /* 0x000fc600020006ff */
[----:B------:R-:W-:Y:S01]  /*59d0*/  IMAD.X R30, RZ, RZ, R31, P2 ;  /* 0x000000ffff1e7224 */ /* 0x000fe200010e061f */
[----:B------:R-:W-:Y:S01]  /*59e0*/  ISETP.GE.AND P2, PT, R38, 0x9, PT ;  /* 0x000000092600780c */ /* 0x000fe20003f46270 */
[----:B------:R-:W-:Y:S02]  /*59f0*/  HADD2.F32 R36, -RZ, R36.H0_H0 ;  /* 0x20000024ff247230 */ /* 0x000fe40000004100 */
[----:B------:R-:W-:Y:S01]  /*5a00*/  IMAD R30, R30, UR6, RZ ;  /* 0x000000061e1e7c24 */ /* 0x000fe2000f8e02ff */
[----:B------:R-:W-:Y:S01]  /*5a10*/  ISETP.LT.OR P5, PT, R35, 0x1, !P2 ;  /* 0x000000012300780c */ /* 0x000fe200057a1670 */
[----:B------:R-:W-:-:S04]  /*5a20*/  IMAD.WIDE.U32 R32, R37, UR6, R32 ;  /* 0x0000000625207c25 */ /* 0x000fc8000f8e0020 */
[----:B------:R-:W-:Y:S01]  /*5a30*/  FMUL R36, R36, UR19 ;  /* 0x0000001324247c20 */ /* 0x000fe20008400000 */
[----:B------:R-:W-:-:S03]  /*5a40*/  IMAD R37, R37, UR7, R30 ;  /* 0x0000000725257c24 */ /* 0x000fc6000f8e021e */
[----:B------:R-:W-:Y:S01]  /*5a50*/  FFMA R36, R225, UR20, R36 ;  /* 0x00000014e1247c23 */ /* 0x000fe20008000024 */
[----:B------:R-:W-:Y:S02]  /*5a60*/  IADD3 R30, P6, R32, UR8, RZ ;  /* 0x00000008201e7c10 */ /* 0x000fe4000ffde0ff */
[----:B------:R-:W-:Y:S02]  /*5a70*/  PRMT R32, RZ, 0x7610, R32 ;  /* 0x00007610ff207816 */ /* 0x000fe40000000020 */
[----:B------:R-:W-:Y:S02]  /*5a80*/  F2FP.SATFINITE.E4M3.F32.PACK_AB_MERGE_C R39, RZ, R36, RZ ;  /* 0x00000024ff27723e */ /* 0x000fe400048070ff */
[----:B------:R-:W-:-:S03]  /*5a90*/  IADD3.X R31, R33, UR9, R37, P6, !PT ;  /* 0x00000009211f7c10 */ /* 0x000fc6000b7fe425 */
[----:B------:R1:W-:Y:S01]  /*5aa0*/  @!P4 STG.E.U8 desc[UR16][R24.64+0x1], R39 ;  /* 0x000001271800c986 */ /* 0x0003e2000c101110 */
[----:B------:R-:W-:Y:S05]  /*5ab0*/  @P5 BRA `(.L_x_45) ;  /* 0x0000000000045947 */ /* 0x000fea0003800000 */
[----:B------:R3:W5:Y:S02]  /*5ac0*/  LDG.E.U8 R32, desc[UR16][R30.64] ;  /* 0x000000101e207981 */ /* 0x000764000c1e1100 */
.L_x_45:
[----:B------:R-:W-:Y:S05]  /*5ad0*/  BSYNC B1 ;  /* 0x0000000000017941 */ /* 0x000fea0003800000 */
.L_x_44:
        /* <DEDUP_REMOVED lines=12> */
.L_x_47:
[----:B------:R-:W-:Y:S05]  /*5ba0*/  BSYNC B1 ;  /* 0x0000000000017941 */ /* 0x000fea0003800000 */
.L_x_46:
[----:B-----5:R-:W-:Y:S01]  /*5bb0*/  LOP3.LUT R32, R32, 0xff, RZ, 0xc0, !PT ;  /* 0x000000ff20207812 */ /* 0x020fe200078ec0ff */
[----:B------:R-:W-:Y:S01]  /*5bc0*/  BSSY B1, `(.L_x_48) ;  /* 0x000000b000017945 */ /* 0x000fe20003800000 */
[----:B------:R-:W-:Y:S02]  /*5bd0*/  ISETP.LT.OR P5, PT, R35, 0x9, !P1 ;  /* 0x000000092300780c */ /* 0x000fe40004fa1670 */
[----:B------:R-:W-:-:S05]  /*5be0*/  F2FP.F16.E4M3.UNPACK_B R32, R32 ;  /* 0x00000020ff20723e */ /* 0x000fca00020006ff */
[----:B------:R-:W-:-:S05]  /*5bf0*/  HADD2.F32 R32, -RZ, R32.H0_H0 ;  /* 0x20000020ff207230 */ /* 0x000fca0000004100 */
[----:B------:R-:W-:-:S04]  /*5c00*/  FMUL R32, R32, UR19 ;  /* 0x0000001320207c20 */ /* 0x000fc80008400000 */
[----:B------:R-:W-:-:S05]  /*5c10*/  FFMA R32, R223, UR20, R32 ;  /* 0x00000014df207c23 */ /* 0x000fca0008000020 */
[----:B----4-:R-:W-:Y:S02]  /*5c20*/  F2FP.SATFINITE.E4M3.F32.PACK_AB_MERGE_C R33, RZ, R32, RZ ;  /* 0x00000020ff21723e */ /* 0x010fe400048070ff */
[----:B------:R-:W-:-:S03]  /*5c30*/  PRMT R32, RZ, 0x7610, R32 ;  /* 0x00007610ff207816 */ /* 0x000fc60000000020 */
[----:B------:R4:W-:Y:S01]  /*5c40*/  @!P4 STG.E.U8 desc[UR16][R26.64+0x1], R33 ;  /* 0x000001211a00c986 */ /* 0x0009e2000c101110 */
[----:B------:R-:W-:Y:S05]  /*5c50*/  @P5 BRA `(.L_x_49) ;  /* 0x0000000000045947 */ /* 0x000fea0003800000 */
[----:B------:R0:W5:Y:S02]  /*5c60*/  LDG.E.U8 R32, desc[UR16][R28.64+0x8] ;  /* 0x000008101c207981 */ /* 0x000164000c1e1100 */
.L_x_49:
[----:B------:R-:W-:Y:S05]  /*5c70*/  BSYNC B1 ;  /* 0x0000000000017941 */ /* 0x000fea0003800000 */
.L_x_48:
[----:B-----5:R-:W-:Y:S01]  /*5c80*/  LOP3.LUT R32, R32, 0xff, RZ, 0xc0, !PT ;  /* 0x000000ff20207812 */ /* 0x020fe200078ec0ff */
[----:B------:R-:W-:Y:S01]  /*5c90*/  BSSY B1, `(.L_x_50) ;  /* 0x000000b000017945 */ /* 0x000fe20003800000 */
[----:B------:R-:W-:Y:S02]  /*5ca0*/  ISETP.LT.OR P4, PT, R35, 0xa, !P1 ;  /* 0x0000000a2300780c */ /* 0x000fe40004f81670 */
[----:B------:R-:W-:-:S05]  /*5cb0*/  F2FP.F16.E4M3.UNPACK_B R32, R32 ;  /* 0x00000020ff20723e */ /* 0x000fca00020006ff */
[----:B------:R-:W-:-:S05]  /*5cc0*/  HADD2.F32 R32, -RZ, R32.H0_H0 ;  /* 0x20000020ff207230 */ /* 0x000fca0000004100 */
[----:B----4-:R-:W-:Y:S01]  /*5cd0*/  FMUL R33, R32, UR19 ;  /* 0x0000001320217c20 */ /* 0x010fe20008400000 */
[----:B------:R-:W-:-:S03]  /*5ce0*/  PRMT R32, RZ, 0x7610, R32 ;  /* 0x00007610ff207816 */ /* 0x000fc60000000020 */
[----:B------:R-:W-:-:S05]  /*5cf0*/  FFMA R33, R222, UR20, R33 ;  /* 0x00000014de217c23 */ /* 0x000fca0008000021 */
[----:B------:R-:W-:-:S05]  /*5d00*/  F2FP.SATFINITE.E4M3.F32.PACK_AB_MERGE_C R33, RZ, R33, RZ ;  /* 0x00000021ff21723e */ /* 0x000fca00048070ff */
[----:B------:R4:W-:Y:S01]  /*5d10*/  @!P5 STG.E.U8 desc[UR16][R24.64+0x8], R33 ;  /* 0x000008211800d986 */ /* 0x0009e2000c101110 */
[----:B------:R-:W-:Y:S05]  /*5d20*/  @P4 BRA `(.L_x_51) ;  /* 0x0000000000044947 */ /* 0x000fea0003800000 */
[----:B------:R0:W5:Y:S02]  /*5d30*/  LDG.E.U8 R32, desc[UR16][R28.64+0x9] ;  /* 0x000009101c207981 */ /* 0x000164000c1e1100 */
.L_x_51:
[----:B------:R-:W-:Y:S05]  /*5d40*/  BSYNC B1 ;  /* 0x0000000000017941 */ /* 0x000fea0003800000 */
.L_x_50:
        /* <DEDUP_REMOVED lines=12> */
.L_x_53:
[----:B------:R-:W-:Y:S05]  /*5e10*/  BSYNC B1 ;  /* 0x0000000000017941 */ /* 0x000fea0003800000 */
.L_x_52:
        /* <DEDUP_REMOVED lines=12> */
.L_x_55:
[----:B------:R-:W-:Y:S05]  /*5ee0*/  BSYNC B1 ;  /* 0x0000000000017941 */ /* 0x000fea0003800000 */
.L_x_54:
        /* <DEDUP_REMOVED lines=12> */
.L_x_57:
[----:B------:R-:W-:Y:S05]  /*5fb0*/  BSYNC B1 ;  /* 0x0000000000017941 */ /* 0x000fea0003800000 */
.L_x_56:
        /* <DEDUP_REMOVED lines=12> */
.L_x_59:
[----:B------:R-:W-:Y:S05]  /*6080*/  BSYNC B1 ;  /* 0x0000000000017941 */ /* 0x000fea0003800000 */
.L_x_58:
        /* <DEDUP_REMOVED lines=12> */
.L_x_61:
[----:B------:R-:W-:Y:S05]  /*6150*/  BSYNC B1 ;  /* 0x0000000000017941 */ /* 0x000fea0003800000 */
.L_x_60:
        /* <DEDUP_REMOVED lines=12> */
.L_x_63:
[----:B------:R-:W-:Y:S05]  /*6220*/  BSYNC B1 ;  /* 0x0000000000017941 */ /* 0x000fea0003800000 */
.L_x_62:
        /* <DEDUP_REMOVED lines=12> */
.L_x_65:
[----:B------:R-:W-:Y:S05]  /*62f0*/  BSYNC B1 ;  /* 0x0000000000017941 */ /* 0x000fea0003800000 */
.L_x_64:
        /* <DEDUP_REMOVED lines=12> */
.L_x_67:
[----:B------:R-:W-:Y:S05]  /*63c0*/  BSYNC B1 ;  /* 0x0000000000017941 */ /* 0x000fea0003800000 */
.L_x_66:
        /* <DEDUP_REMOVED lines=12> */
.L_x_69:
[----:B------:R-:W-:Y:S05]  /*6490*/  BSYNC B1 ;  /* 0x0000000000017941 */ /* 0x000fea0003800000 */
.L_x_68:
        /* <DEDUP_REMOVED lines=12> */
.L_x_71:
[----:B------:R-:W-:Y:S05]  /*6560*/  BSYNC B1 ;  /* 0x0000000000017941 */ /* 0x000fea0003800000 */
.L_x_70:
        /* <DEDUP_REMOVED lines=12> */
.L_x_73:
[----:B------:R-:W-:Y:S05]  /*6630*/  BSYNC B1 ;  /* 0x0000000000017941 */ /* 0x000fea0003800000 */
.L_x_72:
        /* <DEDUP_REMOVED lines=12> */
.L_x_75:
[----:B------:R-:W-:Y:S05]  /*6700*/  BSYNC B1 ;  /* 0x0000000000017941 */ /* 0x000fea0003800000 */
.L_x_74:
        /* <DEDUP_REMOVED lines=12> */
.L_x_77:
[----:B------:R-:W-:Y:S05]  /*67d0*/  BSYNC B1 ;  /* 0x0000000000017941 */ /* 0x000fea0003800000 */
.L_x_76:
        /* <DEDUP_REMOVED lines=12> */
.L_x_79:
[----:B------:R-:W-:Y:S05]  /*68a0*/  BSYNC B1 ;  /* 0x0000000000017941 */ /* 0x000fea0003800000 */
.L_x_78:
        /* <DEDUP_REMOVED lines=12> */
.L_x_81:
[----:B------:R-:W-:Y:S05]  /*6970*/  BSYNC B1 ;  /* 0x0000000000017941 */ /* 0x000fea0003800000 */
.L_x_80:
        /* <DEDUP_REMOVED lines=12> */
.L_x_83:
[----:B------:R-:W-:Y:S05]  /*6a40*/  BSYNC B1 ;  /* 0x0000000000017941 */ /* 0x000fea0003800000 */
.L_x_82:
        /* <DEDUP_REMOVED lines=12> */
.L_x_85:
[----:B------:R-:W-:Y:S05]  /*6b10*/  BSYNC B1 ;  /* 0x0000000000017941 */ /* 0x000fea0003800000 */
.L_x_84:
        /* <DEDUP_REMOVED lines=12> */
.L_x_87:
[----:B------:R-:W-:Y:S05]  /*6be0*/  BSYNC B1 ;  /* 0x0000000000017941 */ /* 0x000fea0003800000 */
.L_x_86:
        /* <DEDUP_REMOVED lines=12> */
.L_x_89:
[----:B------:R-:W-:Y:S05]  /*6cb0*/  BSYNC B1 ;  /* 0x0000000000017941 */ /* 0x000fea0003800000 */
.L_x_88:
        /* <DEDUP_REMOVED lines=12> */
.L_x_91:
[----:B------:R-:W-:Y:S05]  /*6d80*/  BSYNC B1 ;  /* 0x0000000000017941 */ /* 0x000fea0003800000 */
.L_x_90:
        /* <DEDUP_REMOVED lines=12> */
.L_x_93:
[----:B------:R-:W-:Y:S05]  /*6e50*/  BSYNC B1 ;  /* 0x0000000000017941 */ /* 0x000fea0003800000 */
.L_x_92:
        /* <DEDUP_REMOVED lines=12> */
.L_x_95:
[----:B------:R-:W-:Y:S05]  /*6f20*/  BSYNC B1 ;  /* 0x0000000000017941 */ /* 0x000fea0003800000 */
.L_x_94:
        /* <DEDUP_REMOVED lines=12> */
.L_x_97:
[----:B------:R-:W-:Y:S05]  /*6ff0*/  BSYNC B1 ;  /* 0x0000000000017941 */ /* 0x000fea0003800000 */
.L_x_96:
        /* <DEDUP_REMOVED lines=12> */
.L_x_99:
[----:B------:R-:W-:Y:S05]  /*70c0*/  BSYNC B1 ;  /* 0x0000000000017941 */ /* 0x000fea0003800000 */
.L_x_98:
        /* <DEDUP_REMOVED lines=12> */
.L_x_101:
[----:B------:R-:W-:Y:S05]  /*7190*/  BSYNC B1 ;  /* 0x0000000000017941 */ /* 0x000fea0003800000 */
.L_x_100:
        /* <DEDUP_REMOVED lines=12> */
.L_x_103:
[----:B------:R-:W-:Y:S05]  /*7260*/  BSYNC B1 ;  /* 0x0000000000017941 */ /* 0x000fea0003800000 */
.L_x_102:
        /* <DEDUP_REMOVED lines=12> */
.L_x_105:
[----:B------:R-:W-:Y:S05]  /*7330*/  BSYNC B1 ;  /* 0x0000000000017941 */ /* 0x000fea0003800000 */
.L_x_104:
        /* <DEDUP_REMOVED lines=12> */
.L_x_107:
[----:B------:R-:W-:Y:S05]  /*7400*/  BSYNC B1 ;  /* 0x0000000000017941 */ /* 0x000fea0003800000 */
.L_x_106:
        /* <DEDUP_REMOVED lines=12> */
.L_x_109:
[----:B------:R-:W-:Y:S05]  /*74d0*/  BSYNC B1 ;  /* 0x0000000000017941 */ /* 0x000fea0003800000 */
.L_x_108:
        /* <DEDUP_REMOVED lines=12> */
.L_x_111:
[----:B------:R-:W-:Y:S05]  /*75a0*/  BSYNC B1 ;  /* 0x0000000000017941 */ /* 0x000fea0003800000 */
.L_x_110:
        /* <DEDUP_REMOVED lines=12> */
.L_x_113:
[----:B------:R-:W-:Y:S05]  /*7670*/  BSYNC B1 ;  /* 0x0000000000017941 */ /* 0x000fea0003800000 */
.L_x_112:
        /* <DEDUP_REMOVED lines=12> */
.L_x_115:
[----:B------:R-:W-:Y:S05]  /*7740*/  BSYNC B1 ;  /* 0x0000000000017941 */ /* 0x000fea0003800000 */
.L_x_114:
        /* <DEDUP_REMOVED lines=12> */
.L_x_117:
[----:B------:R-:W-:Y:S05]  /*7810*/  BSYNC B1 ;  /* 0x0000000000017941 */ /* 0x000fea0003800000 */
.L_x_116:
        /* <DEDUP_REMOVED lines=12> */
.L_x_119:
[----:B------:R-:W-:Y:S05]  /*78e0*/  BSYNC B1 ;  /* 0x0000000000017941 */ /* 0x000fea0003800000 */
.L_x_118:
        /* <DEDUP_REMOVED lines=12> */
.L_x_121:
[----:B------:R-:W-:Y:S05]  /*79b0*/  BSYNC B1 ;  /* 0x0000000000017941 */ /* 0x000fea0003800000 */
.L_x_120:
        /* <DEDUP_REMOVED lines=12> */
.L_x_123:
[----:B------:R-:W-:Y:S05]  /*7a80*/  BSYNC B1 ;  /* 0x0000000000017941 */ /* 0x000fea0003800000 */
.L_x_122:
        /* <DEDUP_REMOVED lines=12> */
.L_x_125:
[----:B------:R-:W-:Y:S05]  /*7b50*/  BSYNC B1 ;  /* 0x0000000000017941 */ /* 0x000fea0003800000 */
.L_x_124:
        /* <DEDUP_REMOVED lines=12> */
.L_x_127:
[----:B------:R-:W-:Y:S05]  /*7c20*/  BSYNC B1 ;  /* 0x0000000000017941 */ /* 0x000fea0003800000 */
.L_x_126:
        /* <DEDUP_REMOVED lines=12> */
.L_x_129:
[----:B------:R-:W-:Y:S05]  /*7cf0*/  BSYNC B1 ;  /* 0x0000000000017941 */ /* 0x000fea0003800000 */
.L_x_128:
        /* <DEDUP_REMOVED lines=12> */
.L_x_131:
[----:B------:R-:W-:Y:S05]  /*7dc0*/  BSYNC B1 ;  /* 0x0000000000017941 */ /* 0x000fea0003800000 */
.L_x_130:
        /* <DEDUP_REMOVED lines=12> */
.L_x_133:
[----:B------:R-:W-:Y:S05]  /*7e90*/  BSYNC B1 ;  /* 0x0000000000017941 */ /* 0x000fea0003800000 */
.L_x_132:
        /* <DEDUP_REMOVED lines=12> */
.L_x_135:
[----:B------:R-:W-:Y:S05]  /*7f60*/  BSYNC B1 ;  /* 0x0000000000017941 */ /* 0x000fea0003800000 */
.L_x_134:
        /* <DEDUP_REMOVED lines=12> */
.L_x_137:
[----:B------:R-:W-:Y:S05]  /*8030*/  BSYNC B1 ;  /* 0x0000000000017941 */ /* 0x000fea0003800000 */
.L_x_136:
        /* <DEDUP_REMOVED lines=12> */
.L_x_139:
[----:B------:R-:W-:Y:S05]  /*8100*/  BSYNC B1 ;  /* 0x0000000000017941 */ /* 0x000fea0003800000 */
.L_x_138:
        /* <DEDUP_REMOVED lines=12> */
.L_x_141:
[----:B------:R-:W-:Y:S05]  /*81d0*/  BSYNC B1 ;  /* 0x0000000000017941 */ /* 0x000fea0003800000 */
.L_x_140:
        /* <DEDUP_REMOVED lines=12> */
.L_x_143:
[----:B------:R-:W-:Y:S05]  /*82a0*/  BSYNC B1 ;  /* 0x0000000000017941 */ /* 0x000fea0003800000 */
.L_x_142:
        /* <DEDUP_REMOVED lines=12> */
.L_x_145:
[----:B------:R-:W-:Y:S05]  /*8370*/  BSYNC B1 ;  /* 0x0000000000017941 */ /* 0x000fea0003800000 */
.L_x_144:
        /* <DEDUP_REMOVED lines=12> */
.L_x_147:
[----:B------:R-:W-:Y:S05]  /*8440*/  BSYNC B1 ;  /* 0x0000000000017941 */ /* 0x000fea0003800000 */
.L_x_146:
        /* <DEDUP_REMOVED lines=12> */
.L_x_149:
[----:B------:R-:W-:Y:S05]  /*8510*/  BSYNC B1 ;  /* 0x0000000000017941 */ /* 0x000fea0003800000 */
.L_x_148:
        /* <DEDUP_REMOVED lines=12> */
.L_x_151:
[----:B------:R-:W-:Y:S05]  /*85e0*/  BSYNC B1 ;  /* 0x0000000000017941 */ /* 0x000fea0003800000 */
.L_x_150:
        /* <DEDUP_REMOVED lines=12> */
.L_x_153:
[----:B------:R-:W-:Y:S05]  /*86b0*/  BSYNC B1 ;  /* 0x0000000000017941 */ /* 0x000fea0003800000 */
.L_x_152:
        /* <DEDUP_REMOVED lines=12> */
.L_x_155:
[----:B------:R-:W-:Y:S05]  /*8780*/  BSYNC B1 ;  /* 0x0000000000017941 */ /* 0x000fea0003800000 */
.L_x_154:
        /* <DEDUP_REMOVED lines=12> */
.L_x_157:
[----:B------:R-:W-:Y:S05]  /*8850*/  BSYNC B1 ;  /* 0x0000000000017941 */ /* 0x000fea0003800000 */
.L_x_156:
        /* <DEDUP_REMOVED lines=12> */
.L_x_159:
[----:B------:R-:W-:Y:S05]  /*8920*/  BSYNC B1 ;  /* 0x0000000000017941 */ /* 0x000fea0003800000 */
.L_x_158:
        /* <DEDUP_REMOVED lines=12> */
.L_x_161:
[----:B------:R-:W-:Y:S05]  /*89f0*/  BSYNC B1 ;  /* 0x0000000000017941 */ /* 0x000fea0003800000 */
.L_x_160:
        /* <DEDUP_REMOVED lines=12> */
.L_x_163:
[----:B------:R-:W-:Y:S05]  /*8ac0*/  BSYNC B1 ;  /* 0x0000000000017941 */ /* 0x000fea0003800000 */
.L_x_162:
        /* <DEDUP_REMOVED lines=12> */
.L_x_165:
[----:B------:R-:W-:Y:S05]  /*8b90*/  BSYNC B1 ;  /* 0x0000000000017941 */ /* 0x000fea0003800000 */
.L_x_164:
        /* <DEDUP_REMOVED lines=12> */
.L_x_167:
[----:B------:R-:W-:Y:S05]  /*8c60*/  BSYNC B1 ;  /* 0x0000000000017941 */ /* 0x000fea0003800000 */
.L_x_166:
        /* <DEDUP_REMOVED lines=12> */
.L_x_169:
[----:B------:R-:W-:Y:S05]  /*8d30*/  BSYNC B1 ;  /* 0x0000000000017941 */ /* 0x000fea0003800000 */
.L_x_168:
        /* <DEDUP_REMOVED lines=12> */
.L_x_171:
[----:B------:R-:W-:Y:S05]  /*8e00*/  BSYNC B1 ;  /* 0x0000000000017941 */ /* 0x000fea0003800000 */
.L_x_170:
        /* <DEDUP_REMOVED lines=12> */
.L_x_173:
[----:B------:R-:W-:Y:S05]  /*8ed0*/  BSYNC B1 ;  /* 0x0000000000017941 */ /* 0x000fea0003800000 */
.L_x_172:
        /* <DEDUP_REMOVED lines=12> */
.L_x_175:
[----:B------:R-:W-:Y:S05]  /*8fa0*/  BSYNC B1 ;  /* 0x0000000000017941 */ /* 0x000fea0003800000 */
.L_x_174:
        /* <DEDUP_REMOVED lines=12> */
.L_x_177:
[----:B------:R-:W-:Y:S05]  /*9070*/  BSYNC B1 ;  /* 0x0000000000017941 */ /* 0x000fea0003800000 */
.L_x_176:
        /* <DEDUP_REMOVED lines=12> */
.L_x_179:
[----:B------:R-:W-:Y:S05]  /*9140*/  BSYNC B1 ;  /* 0x0000000000017941 */ /* 0x000fea0003800000 */
.L_x_178:
        /* <DEDUP_REMOVED lines=12> */
.L_x_181:
[----:B------:R-:W-:Y:S05]  /*9210*/  BSYNC B1 ;  /* 0x0000000000017941 */ /* 0x000fea0003800000 */
.L_x_180:
        /* <DEDUP_REMOVED lines=12> */
.L_x_183:
[----:B------:R-:W-:Y:S05]  /*92e0*/  BSYNC B1 ;  /* 0x0000000000017941 */ /* 0x000fea0003800000 */
.L_x_182:
        /* <DEDUP_REMOVED lines=12> */
.L_x_185:
[----:B------:R-:W-:Y:S05]  /*93b0*/  BSYNC B1 ;  /* 0x0000000000017941 */ /* 0x000fea0003800000 */
.L_x_184:
        /* <DEDUP_REMOVED lines=12> */
.L_x_187:
[----:B------:R-:W-:Y:S05]  /*9480*/  BSYNC B1 ;  /* 0x0000000000017941 */ /* 0x000fea0003800000 */
.L_x_186:
        /* <DEDUP_REMOVED lines=12> */
.L_x_189:
[----:B------:R-:W-:Y:S05]  /*9550*/  BSYNC B1 ;  /* 0x0000000000017941 */ /* 0x000fea0003800000 */
.L_x_188:
        /* <DEDUP_REMOVED lines=12> */
.L_x_191:
[----:B------:R-:W-:Y:S05]  /*9620*/  BSYNC B1 ;  /* 0x0000000000017941 */ /* 0x000fea0003800000 */
.L_x_190:
[----:B-----5:R-:W-:Y:S01]  /*9630*/  LOP3.LUT R32, R32, 0xff, RZ, 0xc0, !PT ;  /* 0x000000ff20207812 */ /* 0x020fe200078ec0ff */
[----:B------:R-:W-:Y:S01]  /*9640*/  BSSY B1, `(.L_x_192) ;  /* 0x000000b000017945 */ /* 0x000fe20003800000 */
[----:B------:R-:W-:Y:S02]  /*9650*/  ISETP.LT.OR P5, PT, R35, 0x99, !P1 ;  /* 0x000000992300780c */ /* 0x000fe40004fa1670 */
[----:B------:R-:W-:-:S05]  /*9660*/  F2FP.F16.E4M3.UNPACK_B R32, R32 ;  /* 0x00000020ff20723e */ /* 0x000fca00020006ff */
[----:B------:R-:W-:-:S05]  /*9670*/  HADD2.F32 R32, -RZ, R32.H0_H0 ;  /* 0x20000020ff207230 */ /* 0x000fca0000004100 */
[----:B------:R-:W-:-:S04]  /*9680*/  FMUL R32, R32, UR19 ;  /* 0x0000001320207c20 */ /* 0x000fc80008400000 */
[----:B------:R-:W-:Y:S01]  /*9690*/  FFMA R32, R23, UR20, R32 ;  /* 0x0000001417207c23 */ /* 0x000fe20008000020 */
[----:B------:R-:W-:-:S04]  /*96a0*/  PRMT R23, RZ, 0x7610, R23 ;  /* 0x00007610ff177816 */ /* 0x000fc80000000017 */
[----:B----4-:R-:W-:-:S05]  /*96b0*/  F2FP.SATFINITE.E4M3.F32.PACK_AB_MERGE_C R33, RZ, R32, RZ ;  /* 0x00000020ff21723e */ /* 0x010fca00048070ff */
[----:B------:R4:W-:Y:S01]  /*96c0*/  @!P4 STG.E.U8 desc[UR16][R26.64+0x91], R33 ;  /* 0x000091211a00c986 */ /* 0x0009e2000c101110 */
[----:B------:R-:W-:Y:S05]  /*96d0*/  @P5 BRA `(.L_x_193) ;  /* 0x0000000000045947 */ /* 0x000fea0003800000 */
[----:B------:R0:W5:Y:S02]  /*96e0*/  LDG.E.U8 R23, desc[UR16][R28.64+0x98] ;  /* 0x000098101c177981 */ /* 0x000164000c1e1100 */
.L_x_193:
[----:B------:R-:W-:Y:S05]  /*96f0*/  BSYNC B1 ;  /* 0x0000000000017941 */ /* 0x000fea0003800000 */
.L_x_192:
        /* <DEDUP_REMOVED lines=8> */
[----:B------:R-:W-:-:S05]  /*9780*/  F2FP.SATFINITE.E4M3.F32.PACK_AB_MERGE_C R23, RZ, R23, RZ ;  /* 0x00000017ff17723e */ /* 0x000fca00048070ff */
[----:B------:R0:W-:Y:S01]  /*9790*/  @!P5 STG.E.U8 desc[UR16][R24.64+0x98], R23 ;  /* 0x000098171800d986 */ /* 0x0001e2000c101110 */
[----:B------:R-:W-:Y:S05]  /*97a0*/  @P4 BRA `(.L_x_195) ;  /* 0x0000000000044947 */ /* 0x000fea0003800000 */
[----:B------:R0:W5:Y:S02]  /*97b0*/  LDG.E.U8 R22, desc[UR16][R28.64+0x99] ;  /* 0x000099101c167981 */ /* 0x000164000c1e1100 */
.L_x_195:
[----:B------:R-:W-:Y:S05]  /*97c0*/  BSYNC B1 ;  /* 0x0000000000017941 */ /* 0x000fea0003800000 */
.L_x_194:
        /* <DEDUP_REMOVED lines=8> */
[----:B0-----:R-:W-:-:S05]  /*9850*/  F2FP.SATFINITE.E4M3.F32.PACK_AB_MERGE_C R23, RZ, R22, RZ ;  /* 0x00000016ff17723e */ /* 0x001fca00048070ff */
[----:B------:R0:W-:Y:S01]  /*9860*/  @!P4 STG.E.U8 desc[UR16][R24.64+0x99], R23 ;  /* 0x000099171800c986 */ /* 0x0001e2000c101110 */
[----:B------:R-:W-:Y:S05]  /*9870*/  @P5 BRA `(.L_x_197) ;  /* 0x0000000000045947 */ /* 0x000fea0003800000 */
[----:B------:R0:W5:Y:S02]  /*9880*/  LDG.E.U8 R21, desc[UR16][R30.64+0x98] ;  /* 0x000098101e157981 */ /* 0x000164000c1e1100 */
.L_x_197:
[----:B------:R-:W-:Y:S05]  /*9890*/  BSYNC B1 ;  /* 0x0000000000017941 */ /* 0x000fea0003800000 */
.L_x_196:
        /* <DEDUP_REMOVED lines=12> */
.L_x_199:
[----:B------:R-:W-:Y:S05]  /*9960*/  BSYNC B1 ;  /* 0x0000000000017941 */ /* 0x000fea0003800000 */
.L_x_198:
        /* <DEDUP_REMOVED lines=12> */
.L_x_201:
[----:B------:R-:W-:Y:S05]  /*9a30*/  BSYNC B1 ;  /* 0x0000000000017941 */ /* 0x000fea0003800000 */
.L_x_200:
        /* <DEDUP_REMOVED lines=12> */
.L_x_203:
[----:B------:R-:W-:Y:S05]  /*9b00*/  BSYNC B1 ;  /* 0x0000000000017941 */ /* 0x000fea0003800000 */
.L_x_202:
        /* <DEDUP_REMOVED lines=12> */
.L_x_205:
[----:B------:R-:W-:Y:S05]  /*9bd0*/  BSYNC B1 ;  /* 0x0000000000017941 */ /* 0x000fea0003800000 */
.L_x_204:
        /* <DEDUP_REMOVED lines=12> */
.L_x_207:
[----:B------:R-:W-:Y:S05]  /*9ca0*/  BSYNC B1 ;  /* 0x0000000000017941 */ /* 0x000fea0003800000 */
.L_x_206:
        /* <DEDUP_REMOVED lines=12> */
.L_x_209:
[----:B------:R-:W-:Y:S05]  /*9d70*/  BSYNC B1 ;  /* 0x0000000000017941 */ /* 0x000fea0003800000 */
.L_x_208:
        /* <DEDUP_REMOVED lines=12> */
.L_x_211:
[----:B------:R-:W-:Y:S05]  /*9e40*/  BSYNC B1 ;  /* 0x0000000000017941 */ /* 0x000fea0003800000 */
.L_x_210:
        /* <DEDUP_REMOVED lines=12> */
.L_x_213:
[----:B------:R-:W-:Y:S05]  /*9f10*/  BSYNC B1 ;  /* 0x0000000000017941 */ /* 0x000fea0003800000 */
.L_x_212:
        /* <DEDUP_REMOVED lines=12> */
.L_x_215:
[----:B------:R-:W-:Y:S05]  /*9fe0*/  BSYNC B1 ;  /* 0x0000000000017941 */ /* 0x000fea0003800000 */
.L_x_214:
        /* <DEDUP_REMOVED lines=12> */
.L_x_217:
[----:B------:R-:W-:Y:S05]  /*a0b0*/  BSYNC B1 ;  /* 0x0000000000017941 */ /* 0x000fea0003800000 */
.L_x_216:
        /* <DEDUP_REMOVED lines=12> */
.L_x_219:
[----:B------:R-:W-:Y:S05]  /*a180*/  BSYNC B1 ;  /* 0x0000000000017941 */ /* 0x000fea0003800000 */
.L_x_218:
        /* <DEDUP_REMOVED lines=12> */
.L_x_221:
[----:B------:R-:W-:Y:S05]  /*a250*/  BSYNC B1 ;  /* 0x0000000000017941 */ /* 0x000fea0003800000 */
.L_x_220:
        /* <DEDUP_REMOVED lines=12> */
.L_x_223:
[----:B------:R-:W-:Y:S05]  /*a320*/  BSYNC B1 ;  /* 0x0000000000017941 */ /* 0x000fea0003800000 */
.L_x_222:
        /* <DEDUP_REMOVED lines=12> */
.L_x_225:
[----:B------:R-:W-:Y:S05]  /*a3f0*/  BSYNC B1 ;  /* 0x0000000000017941 */ /* 0x000fea0003800000 */
.L_x_224:
        /* <DEDUP_REMOVED lines=12> */
.L_x_227:
[----:B------:R-:W-:Y:S05]  /*a4c0*/  BSYNC B1 ;  /* 0x0000000000017941 */ /* 0x000fea0003800000 */
.L_x_226:
        /* <DEDUP_REMOVED lines=12> */
.L_x_229:
[----:B------:R-:W-:Y:S05]  /*a590*/  BSYNC B1 ;  /* 0x0000000000017941 */ /* 0x000fea0003800000 */
.L_x_228:
        /* <DEDUP_REMOVED lines=12> */
.L_x_231:
[----:B------:R-:W-:Y:S05]  /*a660*/  BSYNC B1 ;  /* 0x0000000000017941 */ /* 0x000fea0003800000 */
.L_x_230:
        /* <DEDUP_REMOVED lines=12> */
.L_x_233:
[----:B------:R-:W-:Y:S05]  /*a730*/  BSYNC B1 ;  /* 0x0000000000017941 */ /* 0x000fea0003800000 */
.L_x_232:
        /* <DEDUP_REMOVED lines=12> */
.L_x_235:
[----:B------:R-:W-:Y:S05]  /*a800*/  BSYNC B1 ;  /* 0x0000000000017941 */ /* 0x000fea0003800000 */
.L_x_234:
[----:B-----5:R-:W-:Y:S01]  /*a810*/  LOP3.LUT R2, R2, 0xff, RZ, 0xc0, !PT ;  /* 0x000000ff02027812 */ /* 0x020fe200078ec0ff */
[----:B------:R-:W-:Y:S01]  /*a820*/  BSSY B1, `(.L_x_236) ;  /* 0x000000b000017945 */ /* 0x000fe20003800000 */
[----:B------:R-:W-:Y:S02]  /*a830*/  ISETP.LT.OR P5, PT, R35, 0xc1, !P2 ;  /* 0x000000c12300780c */ /* 0x000fe400057a1670 */
[----:B------:R-:W-:-:S05]  /*a840*/  F2FP.F16.E4M3.UNPACK_B R2, R2 ;  /* 0x00000002ff02723e */ /* 0x000fca00020006ff */
[----:B------:R-:W-:-:S05]  /*a850*/  HADD2.F32 R2, -RZ, R2.H0_H0 ;  /* 0x20000002ff027230 */ /* 0x000fca0000004100 */
[----:B0-----:R-:W-:-:S04]  /*a860*/  FMUL R3, R2, UR19 ;  /* 0x0000001302037c20 */ /* 0x001fc80008400000 */
[----:B------:R-:W-:Y:S01]  /*a870*/  FFMA R3, R0, UR20, R3 ;  /* 0x0000001400037c23 */ /* 0x000fe20008000003 */
[----:B------:R-:W-:-:S04]  /*a880*/  PRMT R0, RZ, 0x7610, R0 ;  /* 0x00007610ff007816 */ /* 0x000fc80000000000 */
[----:B------:R-:W-:-:S05]  /*a890*/  F2FP.SATFINITE.E4M3.F32.PACK_AB_MERGE_C R3, RZ, R3, RZ ;  /* 0x00000003ff03723e */ /* 0x000fca00048070ff */
[----:B------:R0:W-:Y:S01]  /*a8a0*/  @!P4 STG.E.U8 desc[UR16][R24.64+0xc1], R3 ;  /* 0x0000c1031800c986 */ /* 0x0001e2000c101110 */
[----:B------:R-:W-:Y:S05]  /*a8b0*/  @P5 BRA `(.L_x_237) ;  /* 0x0000000000045947 */ /* 0x000fea0003800000 */
[----:B------:R0:W5:Y:S02]  /*a8c0*/  LDG.E.U8 R0, desc[UR16][R30.64+0xc0] ;  /* 0x0000c0101e007981 */ /* 0x000164000c1e1100 */
.L_x_237:
[----:B------:R-:W-:Y:S05]  /*a8d0*/  BSYNC B1 ;  /* 0x0000000000017941 */ /* 0x000fea0003800000 */
.L_x_236:
[----:B------:R-:W2:Y:S01]  /*a8e0*/  LDL.LU R2, [R1] ;  /* 0x0000000001027983 */ /* 0x000ea20000300800 */
[----:B-----5:R-:W-:Y:S01]  /*a8f0*/  LOP3.LUT R0, R0, 0xff, RZ, 0xc0, !PT ;  /* 0x000000ff00007812 */ /* 0x020fe200078ec0ff */
[----:B------:R-:W-:Y:S01]  /*a900*/  BSSY B1, `(.L_x_238) ;  /* 0x000000b000017945 */ /* 0x000fe20003800000 */
[----:B------:R-:W-:Y:S02]  /*a910*/  ISETP.LT.OR P4, PT, R35, 0xc2, !P2 ;  /* 0x000000c22300780c */ /* 0x000fe40005781670 */
[----:B------:R-:W-:-:S05]  /*a920*/  F2FP.F16.E4M3.UNPACK_B R0, R0 ;  /* 0x00000000ff00723e */ /* 0x000fca00020006ff */
[----:B------:R-:W-:-:S05]  /*a930*/  HADD2.F32 R0, -RZ, R0.H0_H0 ;  /* 0x20000000ff007230 */ /* 0x000fca0000004100 */
[----:B------:R-:W-:-:S04]  /*a940*/  FMUL R0, R0, UR19 ;  /* 0x0000001300007c20 */ /* 0x000fc80008400000 */
[----:B--2---:R-:W-:-:S05]  /*a950*/  FFMA R0, R2, UR20, R0 ;  /* 0x0000001402007c23 */ /* 0x004fca0008000000 */
[----:B0-----:R-:W-:Y:S02]  /*a960*/  F2FP.SATFINITE.E4M3.F32.PACK_AB_MERGE_C R3, RZ, R0, RZ ;  /* 0x00000000ff03723e */ /* 0x001fe400048070ff */
[----:B------:R-:W-:-:S03]  /*a970*/  PRMT R0, RZ, 0x7610, R0 ;  /* 0x00007610ff007816 */ /* 0x000fc60000000000 */
[----:B------:R0:W-:Y:S01]  /*a980*/  @!P5 STG.E.U8 desc[UR16][R26.64+0xc0], R3 ;  /* 0x0000c0031a00d986 */ /* 0x0001e2000c101110 */
[----:B------:R-:W-:Y:S05]  /*a990*/  @P4 BRA `(.L_x_239) ;  /* 0x0000000000044947 */ /* 0x000fea0003800000 */
[----:B------:R2:W5:Y:S02]  /*a9a0*/  LDG.E.U8 R0, desc[UR16][R30.64+0xc1] ;  /* 0x0000c1101e007981 */ /* 0x000564000c1e1100 */
.L_x_239:
[----:B------:R-:W-:Y:S05]  /*a9b0*/  BSYNC B1 ;  /* 0x0000000000017941 */ /* 0x000fea0003800000 */
.L_x_238:
[----:B------:R-:W3:Y:S01]  /*a9c0*/  LDL.LU R2, [R1+0x4] ;  /* 0x0000040001027983 */ /* 0x000ee20000300800 */
[----:B-----5:R-:W-:Y:S01]  /*a9d0*/  LOP3.LUT R0, R0, 0xff, RZ, 0xc0, !PT ;  /* 0x000000ff00007812 */ /* 0x020fe200078ec0ff */
[----:B------:R-:W-:Y:S01]  /*a9e0*/  BSSY B1, `(.L_x_240) ;  /* 0x000000b000017945 */ /* 0x000fe20003800000 */
[----:B------:R-:W-:Y:S02]  /*a9f0*/  ISETP.LT.OR P5, PT, R35, 0xc9, !P1 ;  /* 0x000000c92300780c */ /* 0x000fe40004fa1670 */
[----:B------:R-:W-:-:S05]  /*aa00*/  F2FP.F16.E4M3.UNPACK_B R0, R0 ;  /* 0x00000000ff00723e */ /* 0x000fca00020006ff */
[----:B------:R-:W-:-:S05]  /*aa10*/  HADD2.F32 R0, -RZ, R0.H0_H0 ;  /* 0x20000000ff007230 */ /* 0x000fca0000004100 */
[----:B------:R-:W-:-:S04]  /*aa20*/  FMUL R0, R0, UR19 ;  /* 0x0000001300007c20 */ /* 0x000fc80008400000 */
[----:B---3--:R-:W-:-:S05]  /*aa30*/  FFMA R0, R2, UR20, R0 ;  /* 0x0000001402007c23 */ /* 0x008fca0008000000 */
[----:B0-----:R-:W-:Y:S02]  /*aa40*/  F2FP.SATFINITE.E4M3.F32.PACK_AB_MERGE_C R3, RZ, R0, RZ ;  /* 0x00000000ff03723e */ /* 0x001fe400048070ff */
[----:B------:R-:W-:-:S03]  /*aa50*/  PRMT R0, RZ, 0x7610, R0 ;  /* 0x00007610ff007816 */ /* 0x000fc60000000000 */
[----:B------:R0:W-:Y:S01]  /*aa60*/  @!P4 STG.E.U8 desc[UR16][R26.64+0xc1], R3 ;  /* 0x0000c1031a00c986 */ /* 0x0001e2000c101110 */
[----:B------:R-:W-:Y:S05]  /*aa70*/  @P5 BRA `(.L_x_241) ;  /* 0x0000000000045947 */ /* 0x000fea0003800000 */
[----:B------:R3:W5:Y:S02]  /*aa80*/  LDG.E.U8 R0, desc[UR16][R28.64+0xc8] ;  /* 0x0000c8101c007981 */ /* 0x000764000c1e1100 */
.L_x_241:
[----:B------:R-:W-:Y:S05]  /*aa90*/  BSYNC B1 ;  /* 0x0000000000017941 */ /* 0x000fea0003800000 */
.L_x_240:
[----:B------:R-:W2:Y:S01]  /*aaa0*/  LDL.LU R2, [R1+0x8] ;  /* 0x0000080001027983 */ /* 0x000ea20000300800 */
        /* <DEDUP_REMOVED lines=12> */
.L_x_243:
[----:B------:R-:W-:Y:S05]  /*ab70*/  BSYNC B1 ;  /* 0x0000000000017941 */ /* 0x000fea0003800000 */
.L_x_242:
        /* <DEDUP_REMOVED lines=13> */
.L_x_245:
[----:B------:R-:W-:Y:S05]  /*ac50*/  BSYNC B1 ;  /* 0x0000000000017941 */ /* 0x000fea0003800000 */
.L_x_244:
        /* <DEDUP_REMOVED lines=13> */
.L_x_247:
[----:B------:R-:W-:Y:S05]  /*ad30*/  BSYNC B1 ;  /* 0x0000000000017941 */ /* 0x000fea0003800000 */
.L_x_246:
        /* <DEDUP_REMOVED lines=13> */
.L_x_249:
[----:B------:R-:W-:Y:S05]  /*ae10*/  BSYNC B1 ;  /* 0x0000000000017941 */ /* 0x000fea0003800000 */
.L_x_248:
        /* <DEDUP_REMOVED lines=13> */
.L_x_251:
[----:B------:R-:W-:Y:S05]  /*aef0*/  BSYNC B1 ;  /* 0x0000000000017941 */ /* 0x000fea0003800000 */
.L_x_250:
        /* <DEDUP_REMOVED lines=13> */
.L_x_253:
[----:B------:R-:W-:Y:S05]  /*afd0*/  BSYNC B1 ;  /* 0x0000000000017941 */ /* 0x000fea0003800000 */
.L_x_252:
        /* <DEDUP_REMOVED lines=13> */
.L_x_255:
[----:B------:R-:W-:Y:S05]  /*b0b0*/  BSYNC B1 ;  /* 0x0000000000017941 */ /* 0x000fea0003800000 */
.L_x_254:
        /* <DEDUP_REMOVED lines=13> */
.L_x_257:
[----:B------:R-:W-:Y:S05]  /*b190*/  BSYNC B1 ;  /* 0x0000000000017941 */ /* 0x000fea0003800000 */
.L_x_256:
        /* <DEDUP_REMOVED lines=13> */
.L_x_259:
[----:B------:R-:W-:Y:S05]  /*b270*/  BSYNC B1 ;  /* 0x0000000000017941 */ /* 0x000fea0003800000 */
.L_x_258:
        /* <DEDUP_REMOVED lines=13> */
.L_x_261:
[----:B------:R-:W-:Y:S05]  /*b350*/  BSYNC B1 ;  /* 0x0000000000017941 */ /* 0x000fea0003800000 */
.L_x_260:
        /* <DEDUP_REMOVED lines=13> */
.L_x_263:
[----:B------:R-:W-:Y:S05]  /*b430*/  BSYNC B1 ;  /* 0x0000000000017941 */ /* 0x000fea0003800000 */
.L_x_262:
        /* <DEDUP_REMOVED lines=13> */
.L_x_265:
[----:B------:R-:W-:Y:S05]  /*b510*/  BSYNC B1 ;  /* 0x0000000000017941 */ /* 0x000fea0003800000 */
.L_x_264:
        /* <DEDUP_REMOVED lines=13> */
.L_x_267:
[----:B------:R-:W-:Y:S05]  /*b5f0*/  BSYNC B1 ;  /* 0x0000000000017941 */ /* 0x000fea0003800000 */
.L_x_266:
        /* <DEDUP_REMOVED lines=13> */
.L_x_269:
[----:B------:R-:W-:Y:S05]  /*b6d0*/  BSYNC B1 ;  /* 0x0000000000017941 */ /* 0x000fea0003800000 */
.L_x_268:
        /* <DEDUP_REMOVED lines=13> */
.L_x_271:
[----:B------:R-:W-:Y:S05]  /*b7b0*/  BSYNC B1 ;  /* 0x0000000000017941 */ /* 0x000fea0003800000 */
.L_x_270:
        /* <DEDUP_REMOVED lines=13> */
.L_x_273:
[----:B------:R-:W-:Y:S05]  /*b890*/  BSYNC B1 ;  /* 0x0000000000017941 */ /* 0x000fea0003800000 */
.L_x_272:
        /* <DEDUP_REMOVED lines=13> */
.L_x_275:
[----:B------:R-:W-:Y:S05]  /*b970*/  BSYNC B1 ;  /* 0x0000000000017941 */ /* 0x000fea0003800000 */
.L_x_274:
        /* <DEDUP_REMOVED lines=13> */
.L_x_277:
[----:B------:R-:W-:Y:S05]  /*ba50*/  BSYNC B1 ;  /* 0x0000000000017941 */ /* 0x000fea0003800000 */
.L_x_276:
        /* <DEDUP_REMOVED lines=13> */
.L_x_279:
[----:B------:R-:W-:Y:S05]  /*bb30*/  BSYNC B1 ;  /* 0x0000000000017941 */ /* 0x000fea0003800000 */
.L_x_278:
        /* <DEDUP_REMOVED lines=13> */
.L_x_281:
[----:B------:R-:W-:Y:S05]  /*bc10*/  BSYNC B1 ;  /* 0x0000000000017941 */ /* 0x000fea0003800000 */
.L_x_280:
        /* <DEDUP_REMOVED lines=13> */
.L_x_283:
[----:B------:R-:W-:Y:S05]  /*bcf0*/  BSYNC B1 ;  /* 0x0000000000017941 */ /* 0x000fea0003800000 */
.L_x_282:
        /* <DEDUP_REMOVED lines=13> */
.L_x_285:
[----:B------:R-:W-:Y:S05]  /*bdd0*/  BSYNC B1 ;  /* 0x0000000000017941 */ /* 0x000fea0003800000 */
.L_x_284:
        /* <DEDUP_REMOVED lines=13> */
.L_x_287:
[----:B------:R-:W-:Y:S05]  /*beb0*/  BSYNC B1 ;  /* 0x0000000000017941 */ /* 0x000fea0003800000 */
.L_x_286:
        /* <DEDUP_REMOVED lines=13> */
.L_x_289:
[----:B------:R-:W-:Y:S05]  /*bf90*/  BSYNC B1 ;  /* 0x0000000000017941 */ /* 0x000fea0003800000 */
.L_x_288:
        /* <DEDUP_REMOVED lines=13> */
.L_x_291:
[----:B------:R-:W-:Y:S05]  /*c070*/  BSYNC B1 ;  /* 0x0000000000017941 */ /* 0x000fea0003800000 */
.L_x_290:
        /* <DEDUP_REMOVED lines=13> */
.L_x_293:
[----:B------:R-:W-:Y:S05]  /*c150*/  BSYNC B1 ;  /* 0x0000000000017941 */ /* 0x000fea0003800000 */
.L_x_292:
        /* <DEDUP_REMOVED lines=13> */
.L_x_295:
[----:B------:R-:W-:Y:S05]  /*c230*/  BSYNC B1 ;  /* 0x0000000000017941 */ /* 0x000fea0003800000 */
.L_x_294:
[----:B------:R-:W-:Y:S05]  /*c240*/  @P2 BRA `(.L_x_296) ;  /* 0x0000002000a42947 */ /* 0x000fea0003800000 */
[----:B------:R-:W2:Y:S01]  /*c250*/  LDL.LU R2, [R1+0x74] ;  /* 0x0000740001027983 */ /* 0x000ea20000300800 */
[----:B-----5:R-:W-:-:S04]  /*c260*/  LOP3.LUT R0, R0, 0xff, RZ, 0xc0, !PT ;  /* 0x000000ff00007812 */ /* 0x020fc800078ec0ff */
[----:B------:R-:W-:-:S05]  /*c270*/  F2FP.F16.E4M3.UNPACK_B R0, R0 ;  /* 0x00000000ff00723e */ /* 0x000fca00020006ff */
[----:B------:R-:W-:-:S05]  /*c280*/  HADD2.F32 R0, -RZ, R0.H0_H0 ;  /* 0x20000000ff007230 */ /* 0x000fca0000004100 */
[----:B------:R-:W-:-:S04]  /*c290*/  FMUL R0, R0, UR19 ;  /* 0x0000001300007c20 */ /* 0x000fc80008400000 */
[----:B--2---:R-:W-:-:S05]  /*c2a0*/  FFMA R0, R2, UR20, R0 ;  /* 0x0000001402007c23 */ /* 0x004fca0008000000 */
[----:B0-----:R-:W-:-:S05]  /*c2b0*/  F2FP.SATFINITE.E4M3.F32.PACK_AB_MERGE_C R3, RZ, R0, RZ ;  /* 0x00000000ff03723e */ /* 0x001fca00048070ff */
[----:B------:R0:W-:Y:S01]  /*c2c0*/  STG.E.U8 desc[UR16][R26.64+0xf9], R3 ;  /* 0x0000f9031a007986 */ /* 0x0001e2000c101110 */
[----:B------:R-:W-:Y:S05]  /*c2d0*/  BRA `(.L_x_296) ;  /* 0x0000002000807947 */ /* 0x000fea0003800000 */
.L_x_39:
[C---:B------:R-:W-:Y:S01]  /*c2e0*/  ISETP.GE.AND P2, PT, R38.reuse, 0x1, PT ;  /* 0x000000012600780c */ /* 0x040fe20003f46270 */
[----:B------:R-:W2:Y:S01]  /*c2f0*/  LDL.LU R227, [R1+0x14] ;  /* 0x0000140001e37983 */ /* 0x000ea20000300800 */
[----:B------:R-:W-:Y:S01]  /*c300*/  ISETP.GE.AND P1, PT, R38, 0x9, PT ;  /* 0x000000092600780c */ /* 0x000fe20003f26270 */
[----:B------:R-:W-:Y:S01]  /*c310*/  FMUL R226, R226, UR20 ;  /* 0x00000014e2e27c20 */ /* 0x000fe20008400000 */
[----:B------:R-:W-:Y:S01]  /*c320*/  ISETP.LT.OR P4, PT, R35, 0x1, !P2 ;  /* 0x000000012300780c */ /* 0x000fe20005781670 */
[----:B------:R-:W-:Y:S01]  /*c330*/  FMUL R225, R225, UR20 ;  /* 0x00000014e1e17c20 */ /* 0x000fe20008400000 */
[C---:B------:R-:W-:Y:S01]  /*c340*/  ISETP.LT.OR P5, PT, R35.reuse, 0x2, !P2 ;  /* 0x000000022300780c */ /* 0x040fe200057a1670 */
[----:B------:R-:W-:Y:S01]  /*c350*/  FMUL R224, R224, UR20 ;  /* 0x00000014e0e07c20 */ /* 0x000fe20008400000 */
[----:B------:R-:W-:Y:S02]  /*c360*/  ISETP.LT.OR P6, PT, R35, 0x1, !P1 ;  /* 0x000000012300780c */ /* 0x000fe40004fc1670 */
[----:B------:R-:W-:-:S02]  /*c370*/  F2FP.SATFINITE.E4M3.F32.PACK_AB_MERGE_C R29, RZ, R226, RZ ;  /* 0x000000e2ff1d723e */ /* 0x000fc400048070ff */
[----:B------:R-:W-:Y:S01]  /*c380*/  F2FP.SATFINITE.E4M3.F32.PACK_AB_MERGE_C R225, RZ, R225, RZ ;  /* 0x000000e1ffe1723e */ /* 0x000fe200048070ff */
[----:B------:R-:W-:Y:S01]  /*c390*/  FMUL R223, R223, UR20 ;  /* 0x00000014dfdf7c20 */ /* 0x000fe20008400000 */
[----:B------:R-:W-:Y:S01]  /*c3a0*/  F2FP.SATFINITE.E4M3.F32.PACK_AB_MERGE_C R31, RZ, R224, RZ ;  /* 0x000000e0ff1f723e */ /* 0x000fe200048070ff */
[----:B------:R-:W-:Y:S01]  /*c3b0*/  FMUL R222, R222, UR20 ;  /* 0x00000014dede7c20 */ /* 0x000fe20008400000 */
[----:B------:R-:W-:Y:S01]  /*c3c0*/  FMUL R221, R221, UR20 ;  /* 0x00000014dddd7c20 */ /* 0x000fe20008400000 */
[----:B------:R0:W-:Y:S01]  /*c3d0*/  @!P4 STG.E.U8 desc[UR16][R24.64], R29 ;  /* 0x0000001d1800c986 */ /* 0x0001e2000c101110 */
[----:B------:R-:W-:-:S03]  /*c3e0*/  ISETP.LT.OR P4, PT, R35, 0x2, !P1 ;  /* 0x000000022300780c */ /* 0x000fc60004f81670 */
[----:B------:R-:W-:Y:S01]  /*c3f0*/  @!P5 STG.E.U8 desc[UR16][R24.64+0x1], R225 ;  /* 0x000001e11800d986 */ /* 0x000fe2000c101110 */
[----:B------:R-:W-:-:S03]  /*c400*/  ISETP.LT.OR P5, PT, R35, 0x9, !P2 ;  /* 0x000000092300780c */ /* 0x000fc600057a1670 */
[----:B------:R1:W-:Y:S01]  /*c410*/  @!P6 STG.E.U8 desc[UR16][R26.64], R31 ;  /* 0x0000001f1a00e986 */ /* 0x0003e2000c101110 */
[----:B------:R-:W-:Y:S02]  /*c420*/  ISETP.LT.OR P6, PT, R35, 0xa, !P2 ;  /* 0x0000000a2300780c */ /* 0x000fe400057c1670 */
[----:B------:R-:W-:Y:S01]  /*c430*/  F2FP.SATFINITE.E4M3.F32.PACK_AB_MERGE_C R223, RZ, R223, RZ ;  /* 0x000000dfffdf723e */ /* 0x000fe200048070ff */
[----:B------:R-:W-:Y:S01]  /*c440*/  FMUL R219, R219, UR20 ;  /* 0x00000014dbdb7c20 */ /* 0x000fe20008400000 */
[----:B------:R-:W-:Y:S01]  /*c450*/  F2FP.SATFINITE.E4M3.F32.PACK_AB_MERGE_C R33, RZ, R222, RZ ;  /* 0x000000deff21723e */ /* 0x000fe200048070ff */
[----:B------:R-:W-:Y:S01]  /*c460*/  FMUL R220, R220, UR20 ;  /* 0x00000014dcdc7c20 */ /* 0x000fe20008400000 */
[----:B------:R-:W-:Y:S01]  /*c470*/  F2FP.SATFINITE.E4M3.F32.PACK_AB_MERGE_C R221, RZ, R221, RZ ;  /* 0x000000ddffdd723e */ /* 0x000fe200048070ff */
[----:B------:R-:W-:Y:S01]  /*c480*/  @!P4 STG.E.U8 desc[UR16][R26.64+0x1], R223 ;  /* 0x000001df1a00c986 */ /* 0x000fe2000c101110 */
[----:B------:R-:W-:-:S03]  /*c490*/  ISETP.LT.OR P4, PT, R35, 0x9, !P1 ;  /* 0x000000092300780c */ /* 0x000fc60004f81670 */
[----:B------:R3:W-:Y:S01]  /*c4a0*/  @!P5 STG.E.U8 desc[UR16][R24.64+0x8], R33 ;  /* 0x000008211800d986 */ /* 0x0007e2000c101110 */
[----:B------:R-:W-:-:S03]  /*c4b0*/  ISETP.LT.OR P5, PT, R35, 0xa, !P1 ;  /* 0x0000000a2300780c */ /* 0x000fc60004fa1670 */
[----:B------:R-:W-:Y:S01]  /*c4c0*/  @!P6 STG.E.U8 desc[UR16][R24.64+0x9], R221 ;  /* 0x000009dd1800e986 */ /* 0x000fe2000c101110 */
[----:B------:R-:W-:Y:S01]  /*c4d0*/  ISETP.LT.OR P6, PT, R35, 0x11, !P2 ;  /* 0x000000112300780c */ /* 0x000fe200057c1670 */
[----:B------:R-:W-:Y:S01]  /*c4e0*/  FMUL R218, R218, UR20 ;  /* 0x00000014dada7c20 */ /* 0x000fe20008400000 */
[----:B------:R-:W-:Y:S01]  /*c4f0*/  F2FP.SATFINITE.E4M3.F32.PACK_AB_MERGE_C R219, RZ, R219, RZ ;  /* 0x000000dbffdb723e */ /* 0x000fe200048070ff */
[----:B------:R-:W-:Y:S01]  /*c500*/  FMUL R217, R217, UR20 ;  /* 0x00000014d9d97c20 */ /* 0x000fe20008400000 */
[----:B0-----:R-:W-:Y:S01]  /*c510*/  F2FP.SATFINITE.E4M3.F32.PACK_AB_MERGE_C R29, RZ, R220, RZ ;  /* 0x000000dcff1d723e */ /* 0x001fe200048070ff */
[----:B------:R-:W-:Y:S01]  /*c520*/  FMUL R216, R216, UR20 ;  /* 0x00000014d8d87c20 */ /* 0x000fe20008400000 */
[----:B-1----:R-:W-:Y:S01]  /*c530*/  F2FP.SATFINITE.E4M3.F32.PACK_AB_MERGE_C R31, RZ, R218, RZ ;  /* 0x000000daff1f723e */ /* 0x002fe200048070ff */
[----:B------:R-:W-:Y:S01]  /*c540*/  FMUL R215, R215, UR20 ;  /* 0x00000014d7d77c20 */ /* 0x000fe20008400000 */
[----:B------:R-:W-:Y:S01]  /*c550*/  FMUL R213, R213, UR20 ;  /* 0x00000014d5d57c20 */ /* 0x000fe20008400000 */
[----:B------:R-:W-:Y:S01]  /*c560*/  @!P5 STG.E.U8 desc[UR16][R26.64+0x9], R219 ;  /* 0x000009db1a00d986 */ /* 0x000fe2000c101110 */
[----:B------:R-:W-:-:S03]  /*c570*/  ISETP.LT.OR P5, PT, R35, 0x12, !P2 ;  /* 0x000000122300780c */ /* 0x000fc600057a1670 */
[----:B------:R0:W-:Y:S01]  /*c580*/  @!P4 STG.E.U8 desc[UR16][R26.64+0x8], R29 ;  /* 0x0000081d1a00c986 */ /* 0x0001e2000c101110 */
[----:B------:R-:W-:-:S03]  /*c590*/  ISETP.LT.OR P4, PT, R35, 0x11, !P1 ;  /* 0x000000112300780c */ /* 0x000fc60004f81670 */
[----:B------:R1:W-:Y:S01]  /*c5a0*/  @!P6 STG.E.U8 desc[UR16][R24.64+0x10], R31 ;  /* 0x0000101f1800e986 */ /* 0x0003e2000c101110 */
[C---:B------:R-:W-:Y:S02]  /*c5b0*/  ISETP.LT.OR P6, PT, R35.reuse, 0x12, !P1 ;  /* 0x000000122300780c */ /* 0x040fe40004fc1670 */
[----:B------:R-:W-:Y:S01]  /*c5c0*/  F2FP.SATFINITE.E4M3.F32.PACK_AB_MERGE_C R217, RZ, R217, RZ ;  /* 0x000000d9ffd9723e */ /* 0x000fe200048070ff */
[----:B------:R-:W-:Y:S01]  /*c5d0*/  FMUL R214, R214, UR20 ;  /* 0x00000014d6d67c20 */ /* 0x000fe20008400000 */
[----:B---3--:R-:W-:Y:S01]  /*c5e0*/  F2FP.SATFINITE.E4M3.F32.PACK_AB_MERGE_C R33, RZ, R216, RZ ;  /* 0x000000d8ff21723e */ /* 0x008fe200048070ff */
[----:B------:R-:W-:Y:S01]  /*c5f0*/  FMUL R212, R212, UR20 ;  /* 0x00000014d4d47c20 */ /* 0x000fe20008400000 */
[----:B------:R-:W-:Y:S01]  /*c600*/  F2FP.SATFINITE.E4M3.F32.PACK_AB_MERGE_C R215, RZ, R215, RZ ;  /* 0x000000d7ffd7723e */ /* 0x000fe200048070ff */
[----:B------:R-:W-:Y:S01]  /*c610*/  @!P5 STG.E.U8 desc[UR16][R24.64+0x11], R217 ;  /* 0x000011d91800d986 */ /* 0x000fe2000c101110 */
[----:B------:R-:W-:-:S03]  /*c620*/  ISETP.LT.OR P5, PT, R35, 0x1a, !P2 ;  /* 0x0000001a2300780c */ /* 0x000fc600057a1670 */
[----:B------:R3:W-:Y:S01]  /*c630*/  @!P4 STG.E.U8 desc[UR16][R26.64+0x10], R33 ;  /* 0x000010211a00c986 */ /* 0x0007e2000c101110 */
[----:B------:R-:W-:-:S03]  /*c640*/  ISETP.LT.OR P4, PT, R35, 0x19, !P2 ;  /* 0x000000192300780c */ /* 0x000fc60005781670 */
[----:B------:R-:W-:Y:S01]  /*c650*/  @!P6 STG.E.U8 desc[UR16][R26.64+0x11], R215 ;  /* 0x000011d71a00e986 */ /* 0x000fe2000c101110 */
[----:B------:R-:W-:Y:S02]  /*c660*/  ISETP.LT.OR P6, PT, R35, 0x19, !P1 ;  /* 0x000000192300780c */ /* 0x000fe40004fc1670 */
[----:B------:R-:W-:Y:S01]  /*c670*/  F2FP.SATFINITE.E4M3.F32.PACK_AB_MERGE_C R213, RZ, R213, RZ ;  /* 0x000000d5ffd5723e */ /* 0x000fe200048070ff */
[----:B------:R-:W-:Y:S01]  /*c680*/  FMUL R211, R211, UR20 ;  /* 0x00000014d3d37c20 */ /* 0x000fe20008400000 */
[----:B0-----:R-:W-:Y:S01]  /*c690*/  F2FP.SATFINITE.E4M3.F32.PACK_AB_MERGE_C R29, RZ, R214, RZ ;  /* 0x000000d6ff1d723e */ /* 0x001fe200048070ff */
[----:B------:R-:W-:Y:S01]  /*c6a0*/  FMUL R210, R210, UR20 ;  /* 0x00000014d2d27c20 */ /* 0x000fe20008400000 */
[----:B-1----:R-:W-:Y:S01]  /*c6b0*/  F2FP.SATFINITE.E4M3.F32.PACK_AB_MERGE_C R31, RZ, R212, RZ ;  /* 0x000000d4ff1f723e */ /* 0x002fe200048070ff */
[----:B------:R-:W-:Y:S01]  /*c6c0*/  @!P5 STG.E.U8 desc[UR16][R24.64+0x19], R213 ;  /* 0x000019d51800d986 */ /* 0x000fe2000c101110 */
[----:B------:R-:W-:-:S03]  /*c6d0*/  ISETP.LT.OR P5, PT, R35, 0x1a, !P1 ;  /* 0x0000001a2300780c */ /* 0x000fc60004fa1670 */
[----:B------:R0:W-:Y:S01]  /*c6e0*/  @!P4 STG.E.U8 desc[UR16][R24.64+0x18], R29 ;  /* 0x0000181d1800c986 */ /* 0x0001e2000c101110 */
[----:B------:R-:W-:-:S03]  /*c6f0*/  ISETP.LT.OR P4, PT, R35, 0x21, !P2 ;  /* 0x000000212300780c */ /* 0x000fc60005781670 */
[----:B------:R1:W-:Y:S01]  /*c700*/  @!P6 STG.E.U8 desc[UR16][R26.64+0x18], R31 ;  /* 0x0000181f1a00e986 */ /* 0x0003e2000c101110 */
[----:B------:R-:W-:Y:S01]  /*c710*/  ISETP.LT.OR P6, PT, R35, 0x22, !P2 ;  /* 0x000000222300780c */ /* 0x000fe200057c1670 */
[----:B------:R-:W-:Y:S01]  /*c720*/  FMUL R209, R209, UR20 ;  /* 0x00000014d1d17c20 */ /* 0x000fe20008400000 */
        /* <DEDUP_REMOVED lines=49> */
[----:B------:R-:W4:Y:S01]  /*ca40*/  LDL.LU R226, [R1+0x10] ;  /* 0x0000100001e27983 */ /* 0x000f220000300800 */
[----:B---3--:R-:W-:Y:S02]  /*ca50*/  F2FP.SATFINITE.E4M3.F32.PACK_AB_MERGE_C R33, RZ, R198, RZ ;  /* 0x000000c6ff21723e */ /* 0x008fe400048070ff */
[----:B------:R-:W-:Y:S01]  /*ca60*/  F2FP.SATFINITE.E4M3.F32.PACK_AB_MERGE_C R197, RZ, R197, RZ ;  /* 0x000000c5ffc5723e */ /* 0x000fe200048070ff */
[----:B------:R-:W-:Y:S01]  /*ca70*/  @!P5 STG.E.U8 desc[UR16][R26.64+0x31], R199 ;  /* 0x000031c71a00d986 */ /* 0x000fe2000c101110 */
[----:B------:R-:W-:-:S03]  /*ca80*/  ISETP.LT.OR P5, PT, R35, 0x3a, !P1 ;  /* 0x0000003a2300780c */ /* 0x000fc60004fa1670 */
[----:B------:R-:W3:Y:S01]  /*ca90*/  LDL.LU R224, [R1+0xc] ;  /* 0x00000c0001e07983 */ /* 0x000ee20000300800 */
[----:B------:R-:W-:-:S03]  /*caa0*/  FMUL R195, R195, UR20 ;  /* 0x00000014c3c37c20 */ /* 0x000fc60008400000 */
[----:B------:R1:W-:Y:S01]  /*cab0*/  @!P4 STG.E.U8 desc[UR16][R24.64+0x38], R33 ;  /* 0x000038211800c986 */ /* 0x0003e2000c101110 */
[----:B------:R-:W-:-:S03]  /*cac0*/  ISETP.LT.OR P4, PT, R35, 0x39, !P1 ;  /* 0x000000392300780c */ /* 0x000fc60004f81670 */
[----:B------:R-:W2:Y:S01]  /*cad0*/  LDL.LU R225, [R1+0x8] ;  /* 0x0000080001e17983 */ /* 0x000ea20000300800 */
[----:B------:R-:W-:-:S03]  /*cae0*/  FMUL R196, R196, UR20 ;  /* 0x00000014c4c47c20 */ /* 0x000fc60008400000 */
[----:B------:R-:W-:Y:S01]  /*caf0*/  @!P6 STG.E.U8 desc[UR16][R24.64+0x39], R197 ;  /* 0x000039c51800e986 */ /* 0x000fe2000c101110 */
[----:B------:R-:W-:-:S03]  /*cb00*/  ISETP.LT.OR P6, PT, R35, 0x41, !P2 ;  /* 0x000000412300780c */ /* 0x000fc600057c1670 */
[----:B------:R-:W4:Y:S01]  /*cb10*/  LDL.LU R222, [R1] ;  /* 0x0000000001de7983 */ /* 0x000f220000300800 */
[----:B------:R-:W-:-:S03]  /*cb20*/  FMUL R194, R194, UR20 ;  /* 0x00000014c2c27c20 */ /* 0x000fc60008400000 */
[----:B------:R-:W3:Y:S04]  /*cb30*/  LDL.LU R223, [R1+0x18] ;  /* 0x0000180001df7983 */ /* 0x000ee80000300800 */
[----:B------:R-:W3:Y:S01]  /*cb40*/  LDL.LU R221, [R1+0x4] ;  /* 0x0000040001dd7983 */ /* 0x000ee20000300800 */
[----:B------:R-:W-:Y:S01]  /*cb50*/  F2FP.SATFINITE.E4M3.F32.PACK_AB_MERGE_C R195, RZ, R195, RZ ;  /* 0x000000c3ffc3723e */ /* 0x000fe200048070ff */
[----:B------:R-:W-:Y:S01]  /*cb60*/  FMUL R193, R193, UR20 ;  /* 0x00000014c1c17c20 */ /* 0x000fe20008400000 */
[----:B0-----:R-:W-:Y:S01]  /*cb70*/  F2FP.SATFINITE.E4M3.F32.PACK_AB_MERGE_C R29, RZ, R196, RZ ;  /* 0x000000c4ff1d723e */ /* 0x001fe200048070ff */
[----:B------:R-:W-:Y:S01]  /*cb80*/  FMUL R192, R192, UR20 ;  /* 0x00000014c0c07c20 */ /* 0x000fe20008400000 */
[----:B-1----:R-:W-:Y:S01]  /*cb90*/  F2FP.SATFINITE.E4M3.F32.PACK_AB_MERGE_C R31, RZ, R194, RZ ;  /* 0x000000c2ff1f723e */ /* 0x002fe200048070ff */
[----:B------:R-:W-:Y:S01]  /*cba0*/  @!P5 STG.E.U8 desc[UR16][R26.64+0x39], R195 ;  /* 0x000039c31a00d986 */ /* 0x000fe2000c101110 */
[----:B------:R-:W-:Y:S01]  /*cbb0*/  ISETP.LT.OR P5, PT, R35, 0x42, !P2 ;  /* 0x000000422300780c */ /* 0x000fe200057a1670 */
[----:B------:R-:W-:Y:S01]  /*cbc0*/  FMUL R191, R191, UR20 ;  /* 0x00000014bfbf7c20 */ /* 0x000fe20008400000 */
[----:B------:R-:W-:Y:S01]  /*cbd0*/  F2FP.SATFINITE.E4M3.F32.PACK_AB_MERGE_C R193, RZ, R193, RZ ;  /* 0x000000c1ffc1723e */ /* 0x000fe200048070ff */
[----:B------:R0:W-:Y:S01]  /*cbe0*/  @!P4 STG.E.U8 desc[UR16][R26.64+0x38], R29 ;  /* 0x0000381d1a00c986 */ /* 0x0001e2000c101110 */
[----:B------:R-:W-:Y:S01]  /*cbf0*/  ISETP.LT.OR P4, PT, R35, 0x41, !P1 ;  /* 0x000000412300780c */ /* 0x000fe20004f81670 */
[----:B------:R-:W-:Y:S01]  /*cc00*/  FMUL R189, R189, UR20 ;  /* 0x00000014bdbd7c20 */ /* 0x000fe20008400000 */
[----:B------:R-:W-:Y:S01]  /*cc10*/  F2FP.SATFINITE.E4M3.F32.PACK_AB_MERGE_C R33, RZ, R192, RZ ;  /* 0x000000c0ff21723e */ /* 0x000fe200048070ff */
[----:B------:R1:W-:Y:S01]  /*cc20*/  @!P6 STG.E.U8 desc[UR16][R24.64+0x40], R31 ;  /* 0x0000401f1800e986 */ /* 0x0003e2000c101110 */
[C---:B------:R-:W-:Y:S01]  /*cc30*/  ISETP.LT.OR P6, PT, R35.reuse, 0x42, !P1 ;  /* 0x000000422300780c */ /* 0x040fe20004fc1670 */
[----:B------:R-:W-:Y:S01]  /*cc40*/  FMUL R190, R190, UR20 ;  /* 0x00000014bebe7c20 */ /* 0x000fe20008400000 */
[----:B------:R-:W-:Y:S01]  /*cc50*/  F2FP.SATFINITE.E4M3.F32.PACK_AB_MERGE_C R191, RZ, R191, RZ ;  /* 0x000000bfffbf723e */ /* 0x000fe200048070ff */
[----:B------:R-:W-:Y:S01]  /*cc60*/  FMUL R188, R188, UR20 ;  /* 0x00000014bcbc7c20 */ /* 0x000fe20008400000 */
[----:B------:R-:W-:Y:S01]  /*cc70*/  F2FP.SATFINITE.E4M3.F32.PACK_AB_MERGE_C R189, RZ, R189, RZ ;  /* 0x000000bdffbd723e */ /* 0x000fe200048070ff */
[----:B------:R-:W-:Y:S01]  /*cc80*/  @!P5 STG.E.U8 desc[UR16][R24.64+0x41], R193 ;  /* 0x000041c11800d986 */ /* 0x000fe2000c101110 */
[----:B------:R-:W-:Y:S01]  /*cc90*/  ISETP.LT.OR P5, PT, R35, 0x4a, !P2 ;  /* 0x0000004a2300780c */ /* 0x000fe200057a1670 */
[----:B------:R-:W-:Y:S01]  /*cca0*/  FMUL R187, R187, UR20 ;  /* 0x00000014bbbb7c20 */ /* 0x000fe20008400000 */
[----:B0-----:R-:W-:Y:S01]  /*ccb0*/  F2FP.SATFINITE.E4M3.F32.PACK_AB_MERGE_C R29, RZ, R190, RZ ;  /* 0x000000beff1d723e */ /* 0x001fe200048070ff */
[----:B------:R0:W-:Y:S01]  /*ccc0*/  @!P4 STG.E.U8 desc[UR16][R26.64+0x40], R33 ;  /* 0x000040211a00c986 */ /* 0x0001e2000c101110 */
[C---:B------:R-:W-:Y:S01]  /*ccd0*/  ISETP.LT.OR P4, PT, R35.reuse, 0x49, !P2 ;  /* 0x000000492300780c */ /* 0x040fe20005781670 */
[----:B------:R-:W-:Y:S01]  /*cce0*/  FMUL R186, R186, UR20 ;  /* 0x00000014baba7c20 */ /* 0x000fe20008400000 */
[----:B-1----:R-:W-:Y:S01]  /*ccf0*/  F2FP.SATFINITE.E4M3.F32.PACK_AB_MERGE_C R31, RZ, R188, RZ ;  /* 0x000000bcff1f723e */ /* 0x002fe200048070ff */
[----:B------:R-:W-:Y:S01]  /*cd00*/  @!P6 STG.E.U8 desc[UR16][R26.64+0x41], R191 ;  /* 0x000041bf1a00e986 */ /* 0x000fe2000c101110 */
[----:B------:R-:W-:Y:S01]  /*cd10*/  ISETP.LT.OR P6, PT, R35, 0x49, !P1 ;  /* 0x000000492300780c */ /* 0x000fe20004fc1670 */
[----:B------:R-:W-:Y:S01]  /*cd20*/  FMUL R185, R185, UR20 ;  /* 0x00000014b9b97c20 */ /* 0x000fe20008400000 */
[----:B------:R-:W-:Y:S01]  /*cd30*/  F2FP.SATFINITE.E4M3.F32.PACK_AB_MERGE_C R187, RZ, R187, RZ ;  /* 0x000000bbffbb723e */ /* 0x000fe200048070ff */
[----:B------:R-:W-:Y:S01]  /*cd40*/  FMUL R183, R183, UR20 ;  /* 0x00000014b7b77c20 */ /* 0x000fe20008400000 */
[----:B------:R-:W-:Y:S01]  /*cd50*/  FMUL R184, R184, UR20 ;  /* 0x00000014b8b87c20 */ /* 0x000fe20008400000 */
[----:B------:R-:W-:Y:S01]  /*cd60*/  @!P5 STG.E.U8 desc[UR16][R24.64+0x49], R189 ;  /* 0x000049bd1800d986 */ /* 0x000fe2000c101110 */
[C---:B------:R-:W-:Y:S01]  /*cd70*/  ISETP.LT.OR P5, PT, R35.reuse, 0x4a, !P1 ;  /* 0x0000004a2300780c */ /* 0x040fe20004fa1670 */
[----:B------:R-:W-:Y:S01]  /*cd80*/  FMUL R182, R182, UR20 ;  /* 0x00000014b6b67c20 */ /* 0x000fe20008400000 */
[----:B0-----:R-:W-:Y:S01]  /*cd90*/  F2FP.SATFINITE.E4M3.F32.PACK_AB_MERGE_C R33, RZ, R186, RZ ;  /* 0x000000baff21723e */ /* 0x001fe200048070ff */
[----:B------:R0:W-:Y:S01]  /*cda0*/  @!P4 STG.E.U8 desc[UR16][R24.64+0x48], R29 ;  /* 0x0000481d1800c986 */ /* 0x0001e2000c101110 */
[----:B------:R-:W-:Y:S01]  /*cdb0*/  ISETP.LT.OR P4, PT, R35, 0x51, !P2 ;  /* 0x000000512300780c */ /* 0x000fe20005781670 */
[----:B------:R-:W-:Y:S01]  /*cdc0*/  FMUL R181, R181, UR20 ;  /* 0x00000014b5b57c20 */ /* 0x000fe20008400000 */
[----:B------:R-:W-:Y:S01]  /*cdd0*/  F2FP.SATFINITE.E4M3.F32.PACK_AB_MERGE_C R185, RZ, R185, RZ ;  /* 0x000000b9ffb9723e */ /* 0x000fe200048070ff */
[----:B------:R1:W-:Y:S01]  /*cde0*/  @!P6 STG.E.U8 desc[UR16][R26.64+0x48], R31 ;  /* 0x0000481f1a00e986 */ /* 0x0003e2000c101110 */
[----:B------:R-:W-:Y:S01]  /*cdf0*/  ISETP.LT.OR P6, PT, R35, 0x52, !P2 ;  /* 0x000000522300780c */ /* 0x000fe200057c1670 */
        /* <DEDUP_REMOVED lines=17> */
[----:B------:R-:W-:Y:S01]  /*cf10*/  F2FP.SATFINITE.E4M3.F32.PACK_AB_MERGE_C R177, RZ, R177, RZ ;  /* 0x000000b1ffb1723e */ /* 0x000fe200048070ff */
        /* <DEDUP_REMOVED lines=13> */
[----:B------:R-:W-:Y:S01]  /*cff0*/  FMUL R170, R170, UR20 ;  /* 0x00000014aaaa7c20 */ /* 0x000fe20008400000 */
        /* <DEDUP_REMOVED lines=19> */
[C---:B------:R-:W-:Y:S01]  /*d130*/  ISETP.LT.OR P4, PT, R35.reuse, 0x69, !P2 ;  /* 0x000000692300780c */ /* 0x040fe20005781670 */
        /* <DEDUP_REMOVED lines=69> */
[----:B------:R-:W-:Y:S01]  /*d590*/  ISETP.LT.OR P4, PT, R35, 0x81, !P1 ;  /* 0x000000812300780c */ /* 0x000fe20004f81670 */
[----:B------:R-:W-:Y:S01]  /*d5a0*/  FMUL R13, R13, UR20 ;  /* 0x000000140d0d7c20 */ /* 0x000fe20008400000 */
[----:B-1----:R-:W-:Y:S01]  /*d5b0*/  F2FP.SATFINITE.E4M3.F32.PACK_AB_MERGE_C R31, RZ, R158, RZ ;  /* 0x0000009eff1f723e */ /* 0x002fe200048070ff */
[----:B------:R-:W-:Y:S01]  /*d5c0*/  @!P6 STG.E.U8 desc[UR16][R24.64+0x81], R161 ;  /* 0x000081a11800e986 */ /* 0x000fe2000c101110 */
        /* <DEDUP_REMOVED lines=35> */
[----:B-----5:R-:W-:Y:S01]  /*d800*/  FMUL R0, R0, UR20 ;  /* 0x0000001400007c20 */ /* 0x020fe20008400000 */
[----:B0-----:R-:W-:Y:S01]  /*d810*/  F2FP.SATFINITE.E4M3.F32.PACK_AB_MERGE_C R33, RZ, R22, RZ ;  /* 0x00000016ff21723e */ /* 0x001fe200048070ff */
[----:B------:R0:W-:Y:S01]  /*d820*/  @!P4 STG.E.U8 desc[UR16][R24.64+0x90], R29 ;  /* 0x0000901d1800c986 */ /* 0x0001e2000c101110 */
[C---:B------:R-:W-:Y:S01]  /*d830*/  ISETP.LT.OR P4, PT, R35.reuse, 0x99, !P2 ;  /* 0x000000992300780c */ /* 0x040fe20005781670 */
[----:B------:R-:W-:Y:S01]  /*d840*/  FMUL R2, R2, UR20 ;  /* 0x0000001402027c20 */ /* 0x000fe20008400000 */
[----:B------:R-:W-:Y:S01]  /*d850*/  F2FP.SATFINITE.E4M3.F32.PACK_AB_MERGE_C R5, RZ, R5, RZ ;  /* 0x00000005ff05723e */ /* 0x000fe200048070ff */
[----:B------:R-:W-:Y:S01]  /*d860*/  @!P6 STG.E.U8 desc[UR16][R26.64+0x90], R31 ;  /* 0x0000901f1a00e986 */ /* 0x000fe2000c101110 */
[----:B------:R-:W-:-:S05]  /*d870*/  ISETP.LT.OR P6, PT, R35, 0x9a, !P2 ;  /* 0x0000009a2300780c */ /* 0x000fca00057c1670 */
[----:B------:R1:W-:Y:S01]  /*d880*/  @!P5 STG.E.U8 desc[UR16][R26.64+0x91], R23 ;  /* 0x000091171a00d986 */ /* 0x0003e2000c101110 */
[C---:B------:R-:W-:Y:S02]  /*d890*/  ISETP.LT.OR P5, PT, R35.reuse, 0x9a, !P1 ;  /* 0x0000009a2300780c */ /* 0x040fe40004fa1670 */
[----:B0-----:R-:W-:Y:S01]  /*d8a0*/  F2FP.SATFINITE.E4M3.F32.PACK_AB_MERGE_C R29, RZ, R20, RZ ;  /* 0x00000014ff1d723e */ /* 0x001fe200048070ff */
[----:B------:R-:W-:Y:S01]  /*d8b0*/  @!P4 STG.E.U8 desc[UR16][R24.64+0x98], R33 ;  /* 0x000098211800c986 */ /* 0x000fe2000c101110 */
[----:B------:R-:W-:-:S03]  /*d8c0*/  ISETP.LT.OR P4, PT, R35, 0x99, !P1 ;  /* 0x000000992300780c */ /* 0x000fc60004f81670 */
[----:B------:R0:W-:Y:S01]  /*d8d0*/  @!P6 STG.E.U8 desc[UR16][R24.64+0x99], R21 ;  /* 0x000099151800e986 */ /* 0x0001e2000c101110 */
[----:B------:R-:W-:Y:S02]  /*d8e0*/  ISETP.LT.OR P6, PT, R35, 0xa1, !P2 ;  /* 0x000000a12300780c */ /* 0x000fe400057c1670 */
[----:B-1----:R-:W-:-:S03]  /*d8f0*/  F2FP.SATFINITE.E4M3.F32.PACK_AB_MERGE_C R23, RZ, R18, RZ ;  /* 0x00000012ff17723e */ /* 0x002fc600048070ff */
[----:B------:R1:W-:Y:S01]  /*d900*/  @!P5 STG.E.U8 desc[UR16][R26.64+0x99], R19 ;  /* 0x000099131a00d986 */ /* 0x0003e2000c101110 */
[----:B------:R-:W-:-:S03]  /*d910*/  ISETP.LT.OR P5, PT, R35, 0xa2, !P2 ;  /* 0x000000a22300780c */ /* 0x000fc600057a1670 */
[----:B------:R-:W-:Y:S01]  /*d920*/  @!P4 STG.E.U8 desc[UR16][R26.64+0x98], R29 ;  /* 0x0000981d1a00c986 */ /* 0x000fe2000c101110 */
[C---:B------:R-:W-:Y:S02]  /*d930*/  ISETP.LT.OR P4, PT, R35.reuse, 0xa1, !P1 ;  /* 0x000000a12300780c */ /* 0x040fe40004f81670 */
[----:B0-----:R-:W-:Y:S01]  /*d940*/  F2FP.SATFINITE.E4M3.F32.PACK_AB_MERGE_C R21, RZ, R16, RZ ;  /* 0x00000010ff15723e */ /* 0x001fe200048070ff */
[----:B------:R-:W-:Y:S01]  /*d950*/  @!P6 STG.E.U8 desc[UR16][R24.64+0xa0], R23 ;  /* 0x0000a0171800e986 */ /* 0x000fe2000c101110 */
[----:B------:R-:W-:Y:S02]  /*d960*/  ISETP.LT.OR P6, PT, R35, 0xa2, !P1 ;  /* 0x000000a22300780c */ /* 0x000fe40004fc1670 */
[----:B-1----:R-:W-:-:S03]  /*d970*/  F2FP.SATFINITE.E4M3.F32.PACK_AB_MERGE_C R19, RZ, R14, RZ ;  /* 0x0000000eff13723e */ /* 0x002fc600048070ff */
[----:B------:R0:W-:Y:S01]  /*d980*/  @!P5 STG.E.U8 desc[UR16][R24.64+0xa1], R17 ;  /* 0x0000a1111800d986 */ /* 0x0001e2000c101110 */
[----:B------:R-:W-:-:S03]  /*d990*/  ISETP.LT.OR P5, PT, R35, 0xaa, !P2 ;  /* 0x000000aa2300780c */ /* 0x000fc600057a1670 */
[----:B------:R-:W-:Y:S01]  /*d9a0*/  @!P4 STG.E.U8 desc[UR16][R26.64+0xa0], R21 ;  /* 0x0000a0151a00c986 */ /* 0x000fe2000c101110 */
[----:B------:R-:W-:-:S03]  /*d9b0*/  ISETP.LT.OR P4, PT, R35, 0xa9, !P2 ;  /* 0x000000a92300780c */ /* 0x000fc60005781670 */
[----:B------:R1:W-:Y:S01]  /*d9c0*/  @!P6 STG.E.U8 desc[UR16][R26.64+0xa1], R15 ;  /* 0x0000a10f1a00e986 */ /* 0x0003e2000c101110 */
[----:B------:R-:W-:Y:S02]  /*d9d0*/  ISETP.LT.OR P6, PT, R35, 0xa9, !P1 ;  /* 0x000000a92300780c */ /* 0x000fe40004fc1670 */
[----:B0-----:R-:W-:-:S03]  /*d9e0*/  F2FP.SATFINITE.E4M3.F32.PACK_AB_MERGE_C R17, RZ, R12, RZ ;  /* 0x0000000cff11723e */ /* 0x001fc600048070ff */
[----:B------:R0:W-:Y:S01]  /*d9f0*/  @!P5 STG.E.U8 desc[UR16][R24.64+0xa9], R13 ;  /* 0x0000a90d1800d986 */ /* 0x0001e2000c101110 */
[----:B------:R-:W-:-:S03]  /*da00*/  ISETP.LT.OR P5, PT, R35, 0xaa, !P1 ;  /* 0x000000aa2300780c */ /* 0x000fc60004fa1670 */
[----:B------:R-:W-:Y:S01]  /*da10*/  @!P4 STG.E.U8 desc[UR16][R24.64+0xa8], R19 ;  /* 0x0000a8131800c986 */ /* 0x000fe2000c101110 */
[C---:B------:R-:W-:Y:S02]  /*da20*/  ISETP.LT.OR P4, PT, R35.reuse, 0xb1, !P2 ;  /* 0x000000b12300780c */ /* 0x040fe40005781670 */
[----:B-1----:R-:W-:Y:S01]  /*da30*/  F2FP.SATFINITE.E4M3.F32.PACK_AB_MERGE_C R15, RZ, R10, RZ ;  /* 0x0000000aff0f723e */ /* 0x002fe200048070ff */
[----:B------:R-:W-:Y:S01]  /*da40*/  @!P6 STG.E.U8 desc[UR16][R26.64+0xa8], R17 ;  /* 0x0000a8111a00e986 */ /* 0x000fe2000c101110 */
[----:B------:R-:W-:Y:S02]  /*da50*/  ISETP.LT.OR P6, PT, R35, 0xb2, !P2 ;  /* 0x000000b22300780c */ /* 0x000fe400057c1670 */
[----:B0-----:R-:W-:-:S03]  /*da60*/  F2FP.SATFINITE.E4M3.F32.PACK_AB_MERGE_C R13, RZ, R8, RZ ;  /* 0x00000008ff0d723e */ /* 0x001fc600048070ff */
        /* <DEDUP_REMOVED lines=9> */
[----:B------:R4:W-:Y:S01]  /*db00*/  @!P4 STG.E.U8 desc[UR16][R26.64+0xb0], R13 ;  /* 0x0000b00d1a00c986 */ /* 0x0009e2000c101110 */
[C---:B------:R-:W-:Y:S02]  /*db10*/  ISETP.LT.OR P4, PT, R35.reuse, 0xb9, !P1 ;  /* 0x000000b92300780c */ /* 0x040fe40004f81670 */
[----:B-1----:R-:W-:Y:S01]  /*db20*/  F2FP.SATFINITE.E4M3.F32.PACK_AB_MERGE_C R9, RZ, R4, RZ ;  /* 0x00000004ff09723e */ /* 0x002fe200048070ff */
[----:B------:R1:W-:Y:S01]  /*db30*/  @!P6 STG.E.U8 desc[UR16][R24.64+0xb8], R11 ;  /* 0x0000b80b1800e986 */ /* 0x0003e2000c101110 */
[----:B------:R-:W-:Y:S02]  /*db40*/  ISETP.LT.OR P6, PT, R35, 0xba, !P1 ;  /* 0x000000ba2300780c */ /* 0x000fe40004fc1670 */
[----:B0-----:R-:W-:Y:S01]  /*db50*/  F2FP.SATFINITE.E4M3.F32.PACK_AB_MERGE_C R7, RZ, R2, RZ ;  /* 0x00000002ff07723e */ /* 0x001fe200048070ff */
[----:B--2---:R-:W-:Y:S02]  /*db60*/  FMUL R2, R225, UR20 ;  /* 0x00000014e1027c20 */ /* 0x004fe40008400000 */
[----:B------:R0:W-:Y:S01]  /*db70*/  @!P5 STG.E.U8 desc[UR16][R24.64+0xb9], R5 ;  /* 0x0000b9051800d986 */ /* 0x0001e2000c101110 */
[----:B------:R-:W-:-:S02]  /*db80*/  ISETP.LT.OR P5, PT, R35, 0xc2, !P2 ;  /* 0x000000c22300780c */ /* 0x000fc400057a1670 */
[----:B----4-:R-:W-:Y:S01]  /*db90*/  F2FP.SATFINITE.E4M3.F32.PACK_AB_MERGE_C R13, RZ, R3, RZ ;  /* 0x00000003ff0d723e */ /* 0x010fe200048070ff */
[----:B------:R-:W-:Y:S01]  /*dba0*/  FMUL R3, R222, UR20 ;  /* 0x00000014de037c20 */ /* 0x000fe20008400000 */
[----:B------:R2:W-:Y:S01]  /*dbb0*/  @!P4 STG.E.U8 desc[UR16][R26.64+0xb8], R9 ;  /* 0x0000b8091a00c986 */ /* 0x0005e2000c101110 */
[----:B-1----:R-:W-:Y:S01]  /*dbc0*/  F2FP.SATFINITE.E4M3.F32.PACK_AB_MERGE_C R11, RZ, R0, RZ ;  /* 0x00000000ff0b723e */ /* 0x002fe200048070ff */
[----:B---3--:R-:W-:Y:S01]  /*dbd0*/  FMUL R0, R221, UR20 ;  /* 0x00000014dd007c20 */ /* 0x008fe20008400000 */
[----:B------:R-:W-:Y:S01]  /*dbe0*/  ISETP.LT.OR P4, PT, R35, 0xc1, !P2 ;  /* 0x000000c12300780c */ /* 0x000fe20005781670 */
[----:B------:R-:W3:Y:S04]  /*dbf0*/  LDL.LU R222, [R1+0x1c] ;  /* 0x00001c0001de7983 */ /* 0x000ee80000300800 */
[----:B------:R-:W4:Y:S01]  /*dc00*/  LDL.LU R220, [R1+0x20] ;  /* 0x0000200001dc7983 */ /* 0x000f220000300800 */
[----:B0-----:R-:W-:-:S03]  /*dc10*/  F2FP.SATFINITE.E4M3.F32.PACK_AB_MERGE_C R5, RZ, R3, RZ ;  /* 0x00000003ff05723e */ /* 0x001fc600048070ff */
[----:B------:R-:W4:Y:S01]  /*dc20*/  LDL.LU R225, [R1+0x24] ;  /* 0x0000240001e17983 */ /* 0x000f220000300800 */
[----:B------:R-:W-:Y:S01]  /*dc30*/  FMUL R3, R224, UR20 ;  /* 0x00000014e0037c20 */ /* 0x000fe20008400000 */
[----:B--2---:R-:W-:Y:S01]  /*dc40*/  F2FP.SATFINITE.E4M3.F32.PACK_AB_MERGE_C R9, RZ, R0, RZ ;  /* 0x00000000ff09723e */ /* 0x004fe200048070ff */
[----:B------:R-:W-:Y:S01]  /*dc50*/  FMUL R0, R226, UR20 ;  /* 0x00000014e2007c20 */ /* 0x000fe20008400000 */
[----:B------:R0:W-:Y:S01]  /*dc60*/  @!P6 STG.E.U8 desc[UR16][R26.64+0xb9], R13 ;  /* 0x0000b90d1a00e986 */ /* 0x0001e2000c101110 */
[----:B------:R-:W-:-:S03]  /*dc70*/  ISETP.LT.OR P6, PT, R35, 0xc1, !P1 ;  /* 0x000000c12300780c */ /* 0x000fc60004fc1670 */
[----:B------:R-:W2:Y:S04]  /*dc80*/  LDL.LU R224, [R1+0x28] ;  /* 0x0000280001e07983 */ /* 0x000ea80000300800 */
[----:B------:R-:W2:Y:S01]  /*dc90*/  LDL.LU R226, [R1+0x2c] ;  /* 0x00002c0001e27983 */ /* 0x000ea20000300800 */
[----:B0-----:R-:W-:Y:S01]  /*dca0*/  F2FP.SATFINITE.E4M3.F32.PACK_AB_MERGE_C R13, RZ, R2, RZ ;  /* 0x00000002ff0d723e */ /* 0x001fe200048070ff */
[----:B------:R-:W-:Y:S02]  /*dcb0*/  FMUL R2, R227, UR20 ;  /* 0x00000014e3027c20 */ /* 0x000fe40008400000 */
[----:B------:R-:W2:Y:S04]  /*dcc0*/  LDL.LU R227, [R1+0x30] ;  /* 0x0000300001e37983 */ /* 0x000ea80000300800 */
[----:B------:R-:W-:Y:S01]  /*dcd0*/  @!P5 STG.E.U8 desc[UR16][R24.64+0xc1], R11 ;  /* 0x0000c10b1800d986 */ /* 0x000fe2000c101110 */
[----:B------:R-:W-:-:S03]  /*dce0*/  ISETP.LT.OR P5, PT, R35, 0xc2, !P1 ;  /* 0x000000c22300780c */ /* 0x000fc60004fa1670 */
[----:B------:R0:W-:Y:S01]  /*dcf0*/  @!P4 STG.E.U8 desc[UR16][R24.64+0xc0], R7 ;  /* 0x0000c0071800c986 */ /* 0x0001e2000c101110 */
[----:B------:R-:W-:-:S03]  /*dd00*/  ISETP.LT.OR P4, PT, R35, 0xc9, !P2 ;  /* 0x000000c92300780c */ /* 0x000fc60005781670 */
[----:B------:R1:W-:Y:S01]  /*dd10*/  @!P6 STG.E.U8 desc[UR16][R26.64+0xc0], R5 ;  /* 0x0000c0051a00e986 */ /* 0x0003e2000c101110 */
[----:B------:R-:W-:-:S03]  /*dd20*/  ISETP.LT.OR P6, PT, R35, 0xca, !P2 ;  /* 0x000000ca2300780c */ /* 0x000fc600057c1670 */
[----:B------:R-:W2:Y:S04]  /*dd30*/  LDL.LU R221, [R1+0x34] ;  /* 0x0000340001dd7983 */ /* 0x000ea80000300800 */
[----:B------:R1:W-:Y:S01]  /*dd40*/  @!P5 STG.E.U8 desc[UR16][R26.64+0xc1], R9 ;  /* 0x0000c1091a00d986 */ /* 0x0003e2000c101110 */
[----:B0-----:R-:W-:Y:S01]  /*dd50*/  F2FP.SATFINITE.E4M3.F32.PACK_AB_MERGE_C R7, RZ, R3, RZ ;  /* 0x00000003ff07723e */ /* 0x001fe200048070ff */
[----:B------:R-:W-:Y:S02]  /*dd60*/  FMUL R3, R223, UR20 ;  /* 0x00000014df037c20 */ /* 0x000fe40008400000 */
[----:B------:R-:W-:Y:S01]  /*dd70*/  @!P4 STG.E.U8 desc[UR16][R24.64+0xc8], R13 ;  /* 0x0000c80d1800c986 */ /* 0x000fe2000c101110 */
[----:B------:R-:W-:-:S03]  /*dd80*/  ISETP.LT.OR P4, PT, R35, 0xc9, !P1 ;  /* 0x000000c92300780c */ /* 0x000fc60004f81670 */
[----:B------:R-:W2:Y:S01]  /*dd90*/  LDL.LU R223, [R1+0x38] ;  /* 0x0000380001df7983 */ /* 0x000ea20000300800 */
[----:B-1----:R-:W-:Y:S02]  /*dda0*/  F2FP.SATFINITE.E4M3.F32.PACK_AB_MERGE_C R5, RZ, R0, RZ ;  /* 0x00000000ff05723e */ /* 0x002fe400048070ff */
[----:B------:R-:W-:Y:S02]  /*ddb0*/  F2FP.SATFINITE.E4M3.F32.PACK_AB_MERGE_C R11, RZ, R2, RZ ;  /* 0x00000002ff0b723e */ /* 0x000fe400048070ff */
[----:B------:R-:W-:Y:S01]  /*ddc0*/  F2FP.SATFINITE.E4M3.F32.PACK_AB_MERGE_C R9, RZ, R3, RZ ;  /* 0x00000003ff09723e */ /* 0x000fe200048070ff */
[----:B------:R0:W-:Y:S04]  /*ddd0*/  @!P6 STG.E.U8 desc[UR16][R24.64+0xc9], R7 ;  /* 0x0000c9071800e986 */ /* 0x0001e8000c101110 */
[----:B------:R1:W-:Y:S01]  /*dde0*/  @!P4 STG.E.U8 desc[UR16][R26.64+0xc8], R5 ;  /* 0x0000c8051a00c986 */ /* 0x0003e2000c101110 */
[----:B---3--:R-:W-:-:S03]  /*ddf0*/  FMUL R0, R222, UR20 ;  /* 0x00000014de007c20 */ /* 0x008fc60008400000 */
[----:B------:R-:W3:Y:S01]  /*de00*/  LDL.LU R222, [R1+0x3c] ;  /* 0x00003c0001de7983 */ /* 0x000ee20000300800 */
[----:B----4-:R-:W-:Y:S01]  /*de10*/  FMUL R2, R220, UR20 ;  /* 0x00000014dc027c20 */ /* 0x010fe20008400000 */
[----:B0-----:R-:W-:Y:S01]  /*de20*/  F2FP.SATFINITE.E4M3.F32.PACK_AB_MERGE_C R7, RZ, R0, RZ ;  /* 0x00000000ff07723e */ /* 0x001fe200048070ff */
[----:B------:R-:W-:Y:S02]  /*de30*/  FMUL R3, R225, UR20 ;  /* 0x00000014e1037c20 */ /* 0x000fe40008400000 */
[----:B------:R-:W4:Y:S01]  /*de40*/  LDL.LU R225, [R1+0x40] ;  /* 0x0000400001e17983 */ /* 0x000f220000300800 */
[----:B------:R-:W-:Y:S02]  /*de50*/  F2FP.SATFINITE.E4M3.F32.PACK_AB_MERGE_C R13, RZ, R2, RZ ;  /* 0x00000002ff0d723e */ /* 0x000fe400048070ff */
[----:B-1----:R-:W-:Y:S01]  /*de60*/  F2FP.SATFINITE.E4M3.F32.PACK_AB_MERGE_C R5, RZ, R3, RZ ;  /* 0x00000003ff05723e */ /* 0x002fe200048070ff */
[----:B--2---:R-:W-:Y:S02]  /*de70*/  FMUL R0, R224, UR20 ;  /* 0x00000014e0007c20 */ /* 0x004fe40008400000 */
[----:B------:R-:W2:Y:S01]  /*de80*/  LDL.LU R224, [R1+0x44] ;  /* 0x0000440001e07983 */ /* 0x000ea20000300800 */
[----:B------:R-:W-:-:S03]  /*de90*/  FMUL R2, R226, UR20 ;  /* 0x00000014e2027c20 */ /* 0x000fc60008400000 */
[----:B------:R-:W2:Y:S01]  /*dea0*/  LDL.LU R226, [R1+0x48] ;  /* 0x0000480001e27983 */ /* 0x000ea20000300800 */
[----:B------:R-:W-:-:S03]  /*deb0*/  FMUL R3, R227, UR20 ;  /* 0x00000014e3037c20 */ /* 0x000fc60008400000 */
[----:B------:R-:W2:Y:S01]  /*dec0*/  LDL.LU R227, [R1+0x4c] ;  /* 0x00004c0001e37983 */ /* 0x000ea20000300800 */
[C---:B------:R-:W-:Y:S02]  /*ded0*/  ISETP.LT.OR P5, PT, R35.reuse, 0xca, !P1 ;  /* 0x000000ca2300780c */ /* 0x040fe40004fa1670 */
[C---:B------:R-:W-:Y:S01]  /*dee0*/  ISETP.LT.OR P6, PT, R35.reuse, 0xd1, !P2 ;  /* 0x000000d12300780c */ /* 0x040fe200057c1670 */
[----:B------:R-:W2:Y:S01]  /*def0*/  LDL.LU R219, [R1+0x50] ;  /* 0x0000500001db7983 */ /* 0x000ea20000300800 */
[----:B------:R-:W-:-:S03]  /*df00*/  ISETP.LT.OR P4, PT, R35, 0xd1, !P1 ;  /* 0x000000d12300780c */ /* 0x000fc60004f81670 */
[----:B------:R-:W2:Y:S04]  /*df10*/  LDL.LU R218, [R1+0x54] ;  /* 0x0000540001da7983 */ /* 0x000ea80000300800 */
[----:B------:R-:W2:Y:S04]  /*df20*/  LDL.LU R220, [R1+0x58] ;  /* 0x0000580001dc7983 */ /* 0x000ea80000300800 */
[----:B------:R0:W-:Y:S01]  /*df30*/  @!P5 STG.E.U8 desc[UR16][R26.64+0xc9], R11 ;  /* 0x0000c90b1a00d986 */ /* 0x0001e2000c101110 */
[----:B------:R-:W-:-:S03]  /*df40*/  ISETP.LT.OR P5, PT, R35, 0xd2, !P2 ;  /* 0x000000d22300780c */ /* 0x000fc600057a1670 */
[----:B------:R1:W-:Y:S01]  /*df50*/  @!P6 STG.E.U8 desc[UR16][R24.64+0xd0], R9 ;  /* 0x0000d0091800e986 */ /* 0x0003e2000c101110 */
[----:B------:R-:W-:Y:S02]  /*df60*/  ISETP.LT.OR P6, PT, R35, 0xd2, !P1 ;  /* 0x000000d22300780c */ /* 0x000fe40004fc1670 */
[----:B0-----:R-:W-:-:S07]  /*df70*/  F2FP.SATFINITE.E4M3.F32.PACK_AB_MERGE_C R11, RZ, R2, RZ ;  /* 0x00000002ff0b723e */ /* 0x001fce00048070ff */
[----:B------:R0:W-:Y:S01]  /*df80*/  @!P5 STG.E.U8 desc[UR16][R24.64+0xd1], R7 ;  /* 0x0000d1071800d986 */ /* 0x0001e2000c101110 */
[C---:B------:R-:W-:Y:S02]  /*df90*/  ISETP.LT.OR P5, PT, R35.reuse, 0xda, !P2 ;  /* 0x000000da2300780c */ /* 0x040fe400057a1670 */
[----:B-1----:R-:W-:Y:S01]  /*dfa0*/  F2FP.SATFINITE.E4M3.F32.PACK_AB_MERGE_C R9, RZ, R0, RZ ;  /* 0x00000000ff09723e */ /* 0x002fe200048070ff */
[----:B------:R-:W-:Y:S01]  /*dfb0*/  @!P4 STG.E.U8 desc[UR16][R26.64+0xd0], R13 ;  /* 0x0000d00d1a00c986 */ /* 0x000fe2000c101110 */
[----:B------:R-:W-:Y:S01]  /*dfc0*/  ISETP.LT.OR P4, PT, R35, 0xd9, !P2 ;  /* 0x000000d92300780c */ /* 0x000fe20005781670 */
[----:B------:R-:W-:Y:S01]  /*dfd0*/  FMUL R0, R221, UR20 ;  /* 0x00000014dd007c20 */ /* 0x000fe20008400000 */
[----:B------:R-:W-:Y:S01]  /*dfe0*/  FMUL R2, R223, UR20 ;  /* 0x00000014df027c20 */ /* 0x000fe20008400000 */
[----:B------:R1:W-:Y:S01]  /*dff0*/  @!P6 STG.E.U8 desc[UR16][R26.64+0xd1], R5 ;  /* 0x0000d1051a00e986 */ /* 0x0003e2000c101110 */
[----:B------:R-:W-:-:S03]  /*e000*/  ISETP.LT.OR P6, PT, R35, 0xd9, !P1 ;  /* 0x000000d92300780c */ /* 0x000fc60004fc1670 */
[----:B------:R-:W2:Y:S04]  /*e010*/  LDL.LU R221, [R1+0x5c] ;  /* 0x00005c0001dd7983 */ /* 0x000ea80000300800 */
[----:B------:R-:W2:Y:S01]  /*e020*/  LDL.LU R223, [R1+0x60] ;  /* 0x0000600001df7983 */ /* 0x000ea20000300800 */
[----:B0-----:R-:W-:Y:S02]  /*e030*/  F2FP.SATFINITE.E4M3.F32.PACK_AB_MERGE_C R7, RZ, R3, RZ ;  /* 0x00000003ff07723e */ /* 0x001fe400048070ff */
[----:B-1----:R-:W-:Y:S01]  /*e040*/  F2FP.SATFINITE.E4M3.F32.PACK_AB_MERGE_C R5, RZ, R0, RZ ;  /* 0x00000000ff05723e */ /* 0x002fe200048070ff */
[----:B------:R0:W-:Y:S01]  /*e050*/  @!P4 STG.E.U8 desc[UR16][R24.64+0xd8], R9 ;  /* 0x0000d8091800c986 */ /* 0x0001e2000c101110 */
[----:B------:R-:W-:-:S03]  /*e060*/  F2FP.SATFINITE.E4M3.F32.PACK_AB_MERGE_C R13, RZ, R2, RZ ;  /* 0x00000002ff0d723e */ /* 0x000fc600048070ff */
[----:B------:R-:W-:Y:S04]  /*e070*/  @!P5 STG.E.U8 desc[UR16][R24.64+0xd9], R11 ;  /* 0x0000d90b1800d986 */ /* 0x000fe8000c101110 */
[----:B------:R1:W-:Y:S01]  /*e080*/  @!P6 STG.E.U8 desc[UR16][R26.64+0xd8], R7 ;  /* 0x0000d8071a00e986 */ /* 0x0003e2000c101110 */
[----:B---3--:R-:W-:-:S03]  /*e090*/  FMUL R3, R222, UR20 ;  /* 0x00000014de037c20 */ /* 0x008fc60008400000 */
[----:B------:R-:W3:Y:S01]  /*e0a0*/  LDL.LU R222, [R1+0x64] ;  /* 0x0000640001de7983 */ /* 0x000ee20000300800 */
[----:B----4-:R-:W-:Y:S01]  /*e0b0*/  FMUL R0, R225, UR20 ;  /* 0x00000014e1007c20 */ /* 0x010fe20008400000 */
[----:B0-----:R-:W-:Y:S02]  /*e0c0*/  F2FP.SATFINITE.E4M3.F32.PACK_AB_MERGE_C R9, RZ, R3, RZ ;  /* 0x00000003ff09723e */ /* 0x001fe400048070ff */
[----:B------:R-:W4:Y:S02]  /*e0d0*/  LDL.LU R225, [R1+0x68] ;  /* 0x0000680001e17983 */ /* 0x000f240000300800 */
        /* <DEDUP_REMOVED lines=8> */
[C---:B------:R-:W-:Y:S02]  /*e160*/  ISETP.LT.OR P4, PT, R35.reuse, 0xe1, !P2 ;  /* 0x000000e12300780c */ /* 0x040fe40005781670 */
[----:B------:R-:W-:-:S09]  /*e170*/  ISETP.LT.OR P6, PT, R35, 0xe2, !P2 ;  /* 0x000000e22300780c */ /* 0x000fd200057c1670 */
[----:B------:R0:W-:Y:S01]  /*e180*/  @!P5 STG.E.U8 desc[UR16][R26.64+0xd9], R5 ;  /* 0x0000d9051a00d986 */ /* 0x0001e2000c101110 */
[----:B------:R-:W-:-:S03]  /*e190*/  ISETP.LT.OR P5, PT, R35, 0xe2, !P1 ;  /* 0x000000e22300780c */ /* 0x000fc60004fa1670 */
[----:B------:R-:W-:Y:S01]  /*e1a0*/  @!P4 STG.E.U8 desc[UR16][R24.64+0xe0], R13 ;  /* 0x0000e00d1800c986 */ /* 0x000fe2000c101110 */
[----:B------:R-:W-:-:S03]  /*e1b0*/  ISETP.LT.OR P4, PT, R35, 0xe1, !P1 ;  /* 0x000000e12300780c */ /* 0x000fc60004f81670 */
[----:B------:R1:W-:Y:S01]  /*e1c0*/  @!P6 STG.E.U8 desc[UR16][R24.64+0xe1], R9 ;  /* 0x0000e1091800e986 */ /* 0x0003e2000c101110 */
[----:B------:R-:W-:Y:S02]  /*e1d0*/  ISETP.LT.OR P6, PT, R35, 0xe9, !P2 ;  /* 0x000000e92300780c */ /* 0x000fe400057c1670 */
[----:B------:R-:W-:Y:S02]  /*e1e0*/  F2FP.SATFINITE.E4M3.F32.PACK_AB_MERGE_C R11, RZ, R2, RZ ;  /* 0x00000002ff0b723e */ /* 0x000fe400048070ff */
[----:B0-----:R-:W-:-:S03]  /*e1f0*/  F2FP.SATFINITE.E4M3.F32.PACK_AB_MERGE_C R5, RZ, R3, RZ ;  /* 0x00000003ff05723e */ /* 0x001fc600048070ff */
[----:B------:R-:W-:Y:S01]  /*e200*/  @!P5 STG.E.U8 desc[UR16][R26.64+0xe1], R11 ;  /* 0x0000e10b1a00d986 */ /* 0x000fe2000c101110 */
[----:B------:R-:W-:-:S03]  /*e210*/  ISETP.LT.OR P5, PT, R35, 0xea, !P2 ;  /* 0x000000ea2300780c */ /* 0x000fc600057a1670 */
[----:B------:R0:W-:Y:S01]  /*e220*/  @!P4 STG.E.U8 desc[UR16][R26.64+0xe0], R7 ;  /* 0x0000e0071a00c986 */ /* 0x0001e2000c101110 */
[----:B------:R-:W-:-:S03]  /*e230*/  ISETP.LT.OR P4, PT, R35, 0xe9, !P1 ;  /* 0x000000e92300780c */ /* 0x000fc60004f81670 */
[----:B------:R0:W-:Y:S01]  /*e240*/  @!P6 STG.E.U8 desc[UR16][R24.64+0xe8], R5 ;  /* 0x0000e8051800e986 */ /* 0x0001e2000c101110 */
[----:B------:R-:W-:Y:S01]  /*e250*/  ISETP.LT.OR P6, PT, R35, 0xea, !P1 ;  /* 0x000000ea2300780c */ /* 0x000fe20004fc1670 */
[----:B------:R-:W-:Y:S01]  /*e260*/  FMUL R2, R219, UR20 ;  /* 0x00000014db027c20 */ /* 0x000fe20008400000 */
[----:B------:R-:W-:Y:S01]  /*e270*/  FMUL R3, R218, UR20 ;  /* 0x00000014da037c20 */ /* 0x000fe20008400000 */
[----:B-1----:R-:W-:-:S03]  /*e280*/  F2FP.SATFINITE.E4M3.F32.PACK_AB_MERGE_C R9, RZ, R0, RZ ;  /* 0x00000000ff09723e */ /* 0x002fc600048070ff */
[----:B------:R-:W-:Y:S02]  /*e290*/  F2FP.SATFINITE.E4M3.F32.PACK_AB_MERGE_C R13, RZ, R2, RZ ;  /* 0x00000002ff0d723e */ /* 0x000fe400048070ff */
[----:B0-----:R-:W-:Y:S01]  /*e2a0*/  F2FP.SATFINITE.E4M3.F32.PACK_AB_MERGE_C R7, RZ, R3, RZ ;  /* 0x00000003ff07723e */ /* 0x001fe200048070ff */
[----:B------:R0:W-:Y:S01]  /*e2b0*/  @!P5 STG.E.U8 desc[UR16][R24.64+0xe9], R9 ;  /* 0x0000e9091800d986 */ /* 0x0001e2000c101110 */
[----:B------:R-:W-:-:S03]  /*e2c0*/  ISETP.LT.OR P5, PT, R35, 0xf2, !P2 ;  /* 0x000000f22300780c */ /* 0x000fc600057a1670 */
[----:B------:R-:W-:Y:S01]  /*e2d0*/  @!P4 STG.E.U8 desc[UR16][R26.64+0xe8], R13 ;  /* 0x0000e80d1a00c986 */ /* 0x000fe2000c101110 */
[----:B------:R-:W-:-:S03]  /*e2e0*/  ISETP.LT.OR P4, PT, R35, 0xf1, !P2 ;  /* 0x000000f12300780c */ /* 0x000fc60005781670 */
[----:B------:R1:W-:Y:S01]  /*e2f0*/  @!P6 STG.E.U8 desc[UR16][R26.64+0xe9], R7 ;  /* 0x0000e9071a00e986 */ /* 0x0003e2000c101110 */
[----:B------:R-:W-:Y:S01]  /*e300*/  ISETP.LT.OR P6, PT, R35, 0xf1, !P1 ;  /* 0x000000f12300780c */ /* 0x000fe20004fc1670 */
[----:B------:R-:W-:Y:S01]  /*e310*/  FMUL R0, R220, UR20 ;  /* 0x00000014dc007c20 */ /* 0x000fe20008400000 */
[----:B------:R-:W-:Y:S01]  /*e320*/  FMUL R2, R221, UR20 ;  /* 0x00000014dd027c20 */ /* 0x000fe20008400000 */
[----:B------:R-:W-:-:S03]  /*e330*/  FMUL R3, R223, UR20 ;  /* 0x00000014df037c20 */ /* 0x000fc60008400000 */
[----:B------:R-:W-:Y:S02]  /*e340*/  F2FP.SATFINITE.E4M3.F32.PACK_AB_MERGE_C R5, RZ, R0, RZ ;  /* 0x00000000ff05723e */ /* 0x000fe400048070ff */
[----:B------:R-:W-:Y:S02]  /*e350*/  F2FP.SATFINITE.E4M3.F32.PACK_AB_MERGE_C R11, RZ, R2, RZ ;  /* 0x00000002ff0b723e */ /* 0x000fe400048070ff */
[----:B0-----:R-:W-:Y:S01]  /*e360*/  F2FP.SATFINITE.E4M3.F32.PACK_AB_MERGE_C R9, RZ, R3, RZ ;  /* 0x00000003ff09723e */ /* 0x001fe200048070ff */
[----:B------:R-:W-:Y:S01]  /*e370*/  @!P4 STG.E.U8 desc[UR16][R24.64+0xf0], R5 ;  /* 0x0000f0051800c986 */ /* 0x000fe2000c101110 */
[----:B------:R-:W-:-:S03]  /*e380*/  ISETP.LT.OR P4, PT, R35, 0xf2, !P1 ;  /* 0x000000f22300780c */ /* 0x000fc60004f81670 */
[----:B------:R0:W-:Y:S01]  /*e390*/  @!P5 STG.E.U8 desc[UR16][R24.64+0xf1], R11 ;  /* 0x0000f10b1800d986 */ /* 0x0001e2000c101110 */
[C---:B------:R-:W-:Y:S02]  /*e3a0*/  ISETP.LT.OR P5, PT, R35.reuse, 0xf9, !P2 ;  /* 0x000000f92300780c */ /* 0x040fe400057a1670 */
[C---:B------:R-:W-:Y:S01]  /*e3b0*/  ISETP.LT.OR P2, PT, R35.reuse, 0xfa, !P2 ;  /* 0x000000fa2300780c */ /* 0x040fe20005741670 */
[----:B------:R0:W-:Y:S01]  /*e3c0*/  @!P6 STG.E.U8 desc[UR16][R26.64+0xf0], R9 ;  /* 0x0000f0091a00e986 */ /* 0x0001e2000c101110 */
[C---:B------:R-:W-:Y:S02]  /*e3d0*/  ISETP.LT.OR P6, PT, R35.reuse, 0xf9, !P1 ;  /* 0x000000f92300780c */ /* 0x040fe40004fc1670 */
[----:B------:R-:W-:Y:S01]  /*e3e0*/  ISETP.LT.OR P1, PT, R35, 0xfa, !P1 ;  /* 0x000000fa2300780c */ /* 0x000fe20004f21670 */
[----:B---3--:R-:W-:Y:S01]  /*e3f0*/  FMUL R0, R222, UR20 ;  /* 0x00000014de007c20 */ /* 0x008fe20008400000 */
[----:B----4-:R-:W-:-:S04]  /*e400*/  FMUL R2, R225, UR20 ;  /* 0x00000014e1027c20 */ /* 0x010fc80008400000 */
[----:B-1----:R-:W-:Y:S01]  /*e410*/  F2FP.SATFINITE.E4M3.F32.PACK_AB_MERGE_C R7, RZ, R0, RZ ;  /* 0x00000000ff07723e */ /* 0x002fe200048070ff */
[----:B--2---:R-:W-:Y:S01]  /*e420*/  FMUL R3, R224, UR20 ;  /* 0x00000014e0037c20 */ /* 0x004fe20008400000 */
[----:B------:R-:W-:Y:S01]  /*e430*/  FMUL R4, R226, UR20 ;  /* 0x00000014e2047c20 */ /* 0x000fe20008400000 */
[----:B0-----:R-:W-:-:S03]  /*e440*/  F2FP.SATFINITE.E4M3.F32.PACK_AB_MERGE_C R11, RZ, R2, RZ ;  /* 0x00000002ff0b723e */ /* 0x001fc600048070ff */
[----:B------:R-:W-:Y:S01]  /*e450*/  F2FP.SATFINITE.E4M3.F32.PACK_AB_MERGE_C R3, RZ, R3, RZ ;  /* 0x00000003ff03723e */ /* 0x000fe200048070ff */
[----:B------:R-:W-:Y:S01]  /*e460*/  FMUL R5, R227, UR20 ;  /* 0x00000014e3057c20 */ /* 0x000fe20008400000 */
[----:B------:R-:W-:Y:S01]  /*e470*/  F2FP.SATFINITE.E4M3.F32.PACK_AB_MERGE_C R9, RZ, R4, RZ ;  /* 0x00000004ff09723e */ /* 0x000fe200048070ff */
[----:B------:R0:W-:Y:S03]  /*e480*/  @!P4 STG.E.U8 desc[UR16][R26.64+0xf1], R7 ;  /* 0x0000f1071a00c986 */ /* 0x0001e6000c101110 */
[----:B------:R-:W-:Y:S01]  /*e490*/  F2FP.SATFINITE.E4M3.F32.PACK_AB_MERGE_C R5, RZ, R5, RZ ;  /* 0x00000005ff05723e */ /* 0x000fe200048070ff */
[----:B------:R0:W-:Y:S04]  /*e4a0*/  @!P5 STG.E.U8 desc[UR16][R24.64+0xf8], R11 ;  /* 0x0000f80b1800d986 */ /* 0x0001e8000c101110 */
[----:B------:R0:W-:Y:S04]  /*e4b0*/  @!P2 STG.E.U8 desc[UR16][R24.64+0xf9], R3 ;  /* 0x0000f9031800a986 */ /* 0x0001e8000c101110 */
[----:B------:R0:W-:Y:S04]  /*e4c0*/  @!P6 STG.E.U8 desc[UR16][R26.64+0xf8], R9 ;  /* 0x0000f8091a00e986 */ /* 0x0001e8000c101110 */
[----:B------:R0:W-:Y:S02]  /*e4d0*/  @!P1 STG.E.U8 desc[UR16][R26.64+0xf9], R5 ;  /* 0x0000f9051a009986 */ /* 0x0001e4000c101110 */
.L_x_296:
[----:B------:R-:W-:Y:S05]  /*e4e0*/  BSYNC B0 ;  /* 0x0000000000007941 */ /* 0x000fea0003800000 */
.L_x_38:
[----:B0-----:R-:W2:Y:S04]  /*e4f0*/  LDL.LU R3, [R1+0x7c] ;  /* 0x00007c0001037983 */ /* 0x001ea80000300800 */
[----:B-----5:R-:W2:Y:S01]  /*e500*/  LDL.LU R2, [R1+0x80] ;  /* 0x0000800001027983 */ /* 0x020ea20000300800 */
[----:B------:R-:W-:Y:S01]  /*e510*/  ULDC UR6, c[0x0][0xc] ;  /* 0x0000030000067ab9 */ /* 0x000fe20000000800 */
[----:B------:R-:W-:Y:S01]  /*e520*/  ULDC UR7, c[0x0][0x10] ;  /* 0x0000040000077ab9 */ /* 0x000fe20000000800 */
[----:B------:R-:W2:Y:S01]  /*e530*/  LDC R5, c[0x0][0x14] ;  /* 0x00000500ff057b82 */ /* 0x000ea20000000800 */
[----:B------:R-:W-:Y:S01]  /*e540*/  UIMAD.WIDE.U32 UR6, UR6, UR7, URZ ;  /* 0x00000007060672a5 */ /* 0x000fe2000f8e003f */
[----:B------:R-:W-:Y:S01]  /*e550*/  PRMT R0, RZ, 0x7610, R0 ;  /* 0x00007610ff007816 */ /* 0x000fe20000000000 */
[----:B------:R-:W-:-:S04]  /*e560*/  UMOV UR22, 0xffffffff ;  /* 0xffffffff00167882 */ /* 0x000fc80000000000 */
[----:B--2---:R-:W-:-:S04]  /*e570*/  IMAD.WIDE.U32 R2, R5, UR6, R2 ;  /* 0x0000000605027c25 */ /* 0x004fc8000f8e0002 */
[----:B------:R-:W-:Y:S01]  /*e580*/  IMAD R5, R5, UR7, RZ ;  /* 0x0000000705057c24 */ /* 0x000fe2000f8e02ff */
[----:B------:R-:W-:Y:S01]  /*e590*/  ULDC.64 UR6, c[0x0][0x650] ;  /* 0x0001940000067ab9 */ /* 0x000fe20000000a00 */
[----:B------:R-:W-:Y:S01]  /*e5a0*/  IMAD.MOV.U32 R19, RZ, RZ, R2 ;  /* 0x000000ffff137224 */ /* 0x000fe200078e0002 */
[----:B------:R-:W-:Y:S01]  /*e5b0*/  ISETP.GE.U32.AND P1, PT, R2, UR6, PT ;  /* 0x0000000602007c0c */ /* 0x000fe2000bf26070 */
[----:B------:R-:W-:Y:S02]  /*e5c0*/  IMAD.IADD R22, R3, 0x1, R5 ;  /* 0x0000000103167824 */ /* 0x000fe400078e0205 */
[----:B------:R-:W-:-:S03]  /*e5d0*/  IMAD.MOV.U32 R2, RZ, RZ, -0x1 ;  /* 0xffffffffff027424 */ /* 0x000fc600078e00ff */
[----:B------:R0:W-:Y:S01]  /*e5e0*/  STL [R1+0x7c], R22 ;  /* 0x00007c1601007387 */ /* 0x0001e20000100800 */
[----:B------:R-:W-:-:S03]  /*e5f0*/  ISETP.GE.U32.AND.EX P1, PT, R22, UR7, PT, P1 ;  /* 0x0000000716007c0c */ /* 0x000fc6000bf26110 */
[----:B------:R0:W-:Y:S04]  /*e600*/  STL [R1+0x80], R19 ;  /* 0x0000801301007387 */ /* 0x0001e80000100800 */
[----:B------:R0:W-:Y:S06]  /*e610*/  STL [R1+0x84], R2 ;  /* 0x0000840201007387 */ /* 0x0001ec0000100800 */
[----:B------:R-:W-:Y:S05]  /*e620*/  @P1 BRA `(.L_x_297) ;  /* 0x00000004006c1947 */ /* 0x000fea0003800000 */
[----:B------:R-:W2:Y:S01]  /*e630*/  S2R R14, SR_CTAID.X ;  /* 0x00000000000e7919 */ /* 0x000ea20000002500 */
[----:B------:R-:W5:Y:S01]  /*e640*/  LDC.64 R8, c[0x0][0x628] ;  /* 0x00018a00ff087b82 */ /* 0x000f620000000a00 */
[----:B------:R-:W-:Y:S01]  /*e650*/  ULDC UR6, c[0x0][0x150] ;  /* 0x0000540000067ab9 */ /* 0x000fe20000000800 */
[----:B------:R-:W-:Y:S01]  /*e660*/  IMAD.MOV.U32 R6, RZ, RZ, R19 ;  /* 0x000000ffff067224 */ /* 0x000fe200078e0013 */
[----:B------:R-:W0:Y:S01]  /*e670*/  S2R R16, SR_CTAID.Y ;  /* 0x0000000000107919 */ /* 0x000e220000002600 */
[----:B------:R-:W-:-:S04]  /*e680*/  IMAD.MOV.U32 R7, RZ, RZ, R22 ;  /* 0x000000ffff077224 */ /* 0x000fc800078e0016 */
[----:B------:R-:W0:Y:S08]  /*e690*/  LDC R17, c[0x0][0x144] ;  /* 0x00005100ff117b82 */ /* 0x000e300000000800 */
[----:B------:R-:W0:Y:S08]  /*e6a0*/  LDC R10, c[0x0][0x630] ;  /* 0x00018c00ff0a7b82 */ /* 0x000e300000000800 */
[----:B------:R-:W0:Y:S01]  /*e6b0*/  LDC.64 R12, c[0x0][0x620] ;  /* 0x00018800ff0c7b82 */ /* 0x000e220000000a00 */
[----:B-----5:R-:W-:-:S04]  /*e6c0*/  ISETP.NE.U32.AND P1, PT, R8, RZ, PT ;  /* 0x000000ff0800720c */ /* 0x020fc80003f25070 */
[----:B------:R-:W-:Y:S02]  /*e6d0*/  ISETP.NE.AND.EX P1, PT, R9, RZ, PT, P1 ;  /* 0x000000ff0900720c */ /* 0x000fe40003f25310 */
[----:B--2---:R-:W-:-:S05]  /*e6e0*/  I2FP.F32.U32 R0, R14 ;  /* 0x0000000e00007245 */ /* 0x004fca0000201000 */
[----:B------:R-:W-:-:S04]  /*e6f0*/  FMUL R0, R0, UR6 ;  /* 0x0000000600007c20 */ /* 0x000fc80008400000 */
[----:B------:R2:W0:Y:S02]  /*e700*/  F2I.U32.TRUNC.NTZ R15, R0 ;  /* 0x00000000000f7305 */ /* 0x000424000020f000 */
[----:B------:R-:W-:Y:S05]  /*e710*/  @!P1 BRA `(.L_x_298) ;  /* 0x0000000000289947 */ /* 0x000fea0003800000 */
[----:B--2---:R-:W2:Y:S02]  /*e720*/  LDC R0, c[0x0][0x634] ;  /* 0x00018d00ff007b82 */ /* 0x004ea40000000800 */
[----:B--2---:R-:W-:-:S05]  /*e730*/  IADD3 R7, P1, R19, R0, RZ ;  /* 0x0000000013077210 */ /* 0x004fca0007f3e0ff */
[----:B------:R-:W-:-:S04]  /*e740*/  IMAD.X R11, RZ, RZ, R22, P1 ;  /* 0x000000ffff0b7224 */ /* 0x000fc800008e0616 */
[----:B0-----:R-:W-:-:S04]  /*e750*/  IMAD.WIDE.U32 R2, R11, R8, RZ ;  /* 0x000000080b027225 */ /* 0x001fc800078e00ff */
[----:B------:R-:W-:-:S04]  /*e760*/  IMAD.WIDE.U32 R4, P1, R7, R9, R2 ;  /* 0x0000000907047225 */ /* 0x000fc80007820002 */
[----:B------:R-:W-:-:S04]  /*e770*/  IMAD.WIDE.U32 R2, R7, R8, RZ ;  /* 0x0000000807027225 */ /* 0x000fc800078e00ff */
[----:B------:R-:W-:Y:S01]  /*e780*/  IMAD.X R7, RZ, RZ, RZ, P1 ;  /* 0x000000ffff077224 */ /* 0x000fe200008e06ff */
[----:B------:R-:W-:Y:S01]  /*e790*/  IADD3 RZ, P1, R3, R4, RZ ;  /* 0x0000000403ff7210 */ /* 0x000fe20007f3e0ff */
[----:B------:R-:W-:-:S04]  /*e7a0*/  IMAD.MOV.U32 R6, RZ, RZ, R5 ;  /* 0x000000ffff067224 */ /* 0x000fc800078e0005 */
[----:B------:R-:W-:-:S08]  /*e7b0*/  IMAD.WIDE.U32.X R6, R11, R9, R6, P1 ;  /* 0x000000090b067225 */ /* 0x000fd000008e0406 */
.L_x_298:
[-CC-:B01----:R-:W-:Y:S01]  /*e7c0*/  SHF.R.U64 R24, R6, R10.reuse, R7.reuse ;  /* 0x0000000a06187219 */ /* 0x183fe20000001207 */
[----:B------:R-:W0:Y:S01]  /*e7d0*/  LDC.64 R20, c[0x0][0x640] ;  /* 0x00019000ff147b82 */ /* 0x000e220000000a00 */
[----:B--2---:R-:W-:Y:S01]  /*e7e0*/  SHF.R.U32.HI R0, RZ, R10, R7 ;  /* 0x0000000aff007219 */ /* 0x004fe20000011607 */
[----:B------:R-:W-:Y:S01]  /*e7f0*/  IMAD.MOV.U32 R2, RZ, RZ, R19 ;  /* 0x000000ffff027224 */ /* 0x000fe200078e0013 */
[----:B------:R-:W-:Y:S01]  /*e800*/  IADD3 R5, P1, RZ, -R24, RZ ;  /* 0x80000018ff057210 */ /* 0x000fe20007f3e0ff */
[----:B------:R-:W-:Y:S01]  /*e810*/  IMAD.MOV R15, RZ, RZ, -R15 ;  /* 0x000000ffff0f7224 */ /* 0x000fe200078e0a0f */
[----:B------:R-:W-:Y:S01]  /*e820*/  ULDC UR6, c[0x0][0x154] ;  /* 0x0000550000067ab9 */ /* 0x000fe20000000800 */
[----:B------:R-:W-:Y:S02]  /*e830*/  IMAD.MOV.U32 R7, RZ, RZ, 0x1 ;  /* 0x00000001ff077424 */ /* 0x000fe400078e00ff */
[----:B------:R-:W1:Y:S01]  /*e840*/  LDC R4, c[0x0][0x618] ;  /* 0x00018600ff047b82 */ /* 0x000e620000000800 */
[----:B------:R-:W-:-:S02]  /*e850*/  IMAD.X R3, RZ, RZ, ~R0, P1 ;  /* 0x000000ffff037224 */ /* 0x000fc400008e0e00 */
[----:B------:R-:W-:Y:S02]  /*e860*/  IMAD R15, R17, R15, R14 ;  /* 0x0000000f110f7224 */ /* 0x000fe400078e020e */
[-C--:B------:R-:W-:Y:S02]  /*e870*/  IMAD R0, R3, R12.reuse, RZ ;  /* 0x0000000c03007224 */ /* 0x080fe400078e02ff */
[----:B------:R-:W-:Y:S01]  /*e880*/  IMAD.MOV.U32 R3, RZ, RZ, R22 ;  /* 0x000000ffff037224 */ /* 0x000fe200078e0016 */
[----:B------:R-:W2:Y:S01]  /*e890*/  LDC R6, c[0x0][0x608] ;  /* 0x00018200ff067b82 */ /* 0x000ea20000000800 */
[----:B------:R-:W-:-:S04]  /*e8a0*/  IMAD.WIDE.U32 R2, R5, R12, R2 ;  /* 0x0000000c05027225 */ /* 0x000fc800078e0002 */
[----:B------:R-:W-:-:S03]  /*e8b0*/  IMAD R5, R5, R13, R0 ;  /* 0x0000000d05057224 */ /* 0x000fc600078e0200 */
[----:B------:R-:W5:Y:S01]  /*e8c0*/  LDC R18, c[0x0][0x658] ;  /* 0x00019600ff127b82 */ /* 0x000f620000000800 */
[----:B------:R-:W-:Y:S01]  /*e8d0*/  I2FP.F32.U32 R0, R16 ;  /* 0x0000001000007245 */ /* 0x000fe20000201000 */
[----:B------:R-:W-:Y:S01]  /*e8e0*/  IMAD.IADD R3, R3, 0x1, R5 ;  /* 0x0000000103037824 */ /* 0x000fe200078e0205 */
[----:B0-----:R-:W-:Y:S01]  /*e8f0*/  ISETP.NE.U32.AND P1, PT, R20, RZ, PT ;  /* 0x000000ff1400720c */ /* 0x001fe20003f25070 */
[----:B------:R-:W-:Y:S02]  /*e900*/  IMAD.MOV.U32 R5, RZ, RZ, -0x1 ;  /* 0xffffffffff057424 */ /* 0x000fe400078e00ff */
[----:B------:R-:W-:Y:S02]  /*e910*/  FMUL R0, R0, UR6 ;  /* 0x0000000600007c20 */ /* 0x000fe40008400000 */
[----:B------:R-:W0:Y:S01]  /*e920*/  LDC R13, c[0x0][0x148] ;  /* 0x00005200ff0d7b82 */ /* 0x000e220000000800 */
[----:B-1----:R-:W-:Y:S01]  /*e930*/  SHF.R.U64 R10, R2, R4, R3 ;  /* 0x00000004020a7219 */ /* 0x002fe20000001203 */
[----:B------:R1:W0:Y:S01]  /*e940*/  F2I.U32.TRUNC.NTZ R12, R0 ;  /* 0x00000000000c7305 */ /* 0x000222000020f000 */
[----:B------:R-:W-:-:S02]  /*e950*/  ISETP.NE.AND.EX P1, PT, R21, RZ, PT, P1 ;  /* 0x000000ff1500720c */ /* 0x000fc40003f25310 */
[----:B------:R-:W-:-:S03]  /*e960*/  SHF.R.U32.HI R3, RZ, R4, R3 ;  /* 0x00000004ff037219 */ /* 0x000fc60000011603 */
[----:B------:R-:W0:Y:S01]  /*e970*/  LDC R14, c[0x0][0x600] ;  /* 0x00018000ff0e7b82 */ /* 0x000e220000000800 */
[-CC-:B--2---:R-:W-:Y:S02]  /*e980*/  SHF.R.U64 R8, R10, R6.reuse, R3.reuse ;  /* 0x000000060a087219 */ /* 0x184fe40000001203 */
[----:B------:R-:W-:-:S05]  /*e990*/  SHF.R.U32.HI R3, RZ, R6, R3 ;  /* 0x00000006ff037219 */ /* 0x000fca0000011603 */
[----:B------:R-:W2:Y:S01]  /*e9a0*/  LDC R19, c[0x0][0x648] ;  /* 0x00019200ff137b82 */ /* 0x000ea20000000800 */
[-CC-:B-----5:R-:W-:Y:S02]  /*e9b0*/  SHF.R.U64 R11, R8, R18.reuse, R3.reuse ;  /* 0x00000012080b7219 */ /* 0x1a0fe40000001203 */
[-C--:B------:R-:W-:Y:S02]  /*e9c0*/  SHF.L.U32 R5, R5, R18.reuse, RZ ;  /* 0x0000001205057219 */ /* 0x080fe400000006ff */
[-C--:B------:R-:W-:Y:S01]  /*e9d0*/  SHF.R.U32.HI R3, RZ, R18.reuse, R3 ;  /* 0x00000012ff037219 */ /* 0x080fe20000011603 */
[----:B------:R-:W-:Y:S01]  /*e9e0*/  IMAD.MOV.U32 R2, RZ, RZ, R11 ;  /* 0x000000ffff027224 */ /* 0x000fe200078e000b */
[----:B------:R-:W-:Y:S01]  /*e9f0*/  SHF.L.U32 R34, R7, R18, RZ ;  /* 0x0000001207227219 */ /* 0x000fe200000006ff */
[----:B------:R-:W0:Y:S01]  /*ea00*/  LDC R22, c[0x0][0x638] ;  /* 0x00018e00ff167b82 */ /* 0x000e220000000800 */
[----:B------:R-:W-:-:S07]  /*ea10*/  LOP3.LUT R17, RZ, R5, RZ, 0x33, !PT ;  /* 0x00000005ff117212 */ /* 0x000fce00078e33ff */
[----:B------:R-:W0:Y:S01]  /*ea20*/  LDC R23, c[0x0][0x610] ;  /* 0x00018400ff177b82 */ /* 0x000e220000000800 */
[----:B-1----:R-:W-:Y:S05]  /*ea30*/  @!P1 BRA `(.L_x_299) ;  /* 0x0000000000289947 */ /* 0x002fea0003800000 */
[----:B------:R-:W1:Y:S02]  /*ea40*/  LDC R0, c[0x0][0x64c] ;  /* 0x00019300ff007b82 */ /* 0x000e640000000800 */
[----:B-1----:R-:W-:-:S05]  /*ea50*/  IADD3 R7, P1, R11, R0, RZ ;  /* 0x000000000b077210 */ /* 0x002fca0007f3e0ff */
        /* <DEDUP_REMOVED lines=8> */
.L_x_299:
[----:B--2---:R-:W-:Y:S01]  /*eae0*/  SHF.R.U64 R0, R2, R19, R3 ;  /* 0x0000001302007219 */ /* 0x004fe20000001203 */
[----:B0-----:R-:W-:Y:S01]  /*eaf0*/  VIADD R3, R14, 0xffffffff ;  /* 0xffffffff0e037836 */ /* 0x001fe20000000000 */
[----:B------:R-:W-:Y:S01]  /*eb00*/  LOP3.LUT R5, R8, R17, RZ, 0xc0, !PT ;  /* 0x0000001108057212 */ /* 0x000fe200078ec0ff */
[----:B------:R-:W-:Y:S01]  /*eb10*/  IMAD.MOV R12, RZ, RZ, -R12 ;  /* 0x000000ffff0c7224 */ /* 0x000fe200078e0a0c */
[----:B------:R-:W-:Y:S01]  /*eb20*/  R2UR UR22, R24 ;  /* 0x00000000181672ca */ /* 0x000fe200000e0000 */
[----:B------:R-:W-:Y:S01]  /*eb30*/  IMAD.MOV R2, RZ, RZ, -R0 ;  /* 0x000000ffff027224 */ /* 0x000fe200078e0a00 */
[----:B------:R-:W-:Y:S01]  /*eb40*/  LOP3.LUT R3, R10, R3, RZ, 0xc0, !PT ;  /* 0x000000030a037212 */ /* 0x000fe200078ec0ff */
[----:B------:R-:W-:Y:S02]  /*eb50*/  IMAD R34, R34, R0, R5 ;  /* 0x0000000022227224 */ /* 0x000fe400078e0205 */
[----:B------:R-:W-:Y:S02]  /*eb60*/  @P3 IMAD R15, R13, R12, R16 ;  /* 0x0000000c0d0f3224 */ /* 0x000fe400078e0210 */
[----:B------:R-:W-:-:S02]  /*eb70*/  IMAD R0, R2, R22, R11 ;  /* 0x0000001602007224 */ /* 0x000fc400078e020b */
[----:B------:R-:W-:Y:S02]  /*eb80*/  IMAD R34, R34, R23, R15 ;  /* 0x0000001722227224 */ /* 0x000fe400078e020f */
[----:B------:R-:W-:Y:S02]  /*eb90*/  IMAD R3, R0, R14, R3 ;  /* 0x0000000e00037224 */ /* 0x000fe400078e0203 */
[----:B------:R-:W-:-:S03]  /*eba0*/  IMAD.MOV.U32 R0, RZ, RZ, 0x1 ;  /* 0x00000001ff007424 */ /* 0x000fc600078e00ff */
[----:B------:R-:W-:Y:S02]  /*ebb0*/  SEL R2, R3, R34, !P3 ;  /* 0x0000002203027207 */ /* 0x000fe40005800000 */
[----:B------:R-:W-:-:S03]  /*ebc0*/  SEL R34, R34, R3, !P3 ;  /* 0x0000000322227207 */ /* 0x000fc60005800000 */
[----:B------:R2:W-:Y:S04]  /*ebd0*/  STL [R1+0x84], R2 ;  /* 0x0000840201007387 */ /* 0x0005e80000100800 */
.L_x_297:
[----:B------:R0:W-:Y:S01]  /*ebe0*/  STL [R1+0x88], R34 ;  /* 0x0000882201007387 */ /* 0x0001e20000100800 */
[----:B------:R-:W-:-:S13]  /*ebf0*/  LOP3.LUT P1, RZ, R0, 0xff, RZ, 0xc0, !PT ;  /* 0x000000ff00ff7812 */ /* 0x000fda000782c0ff */
[----:B0-----:R-:W-:Y:S05]  /*ec00*/  @P1 BRA `(.L_x_300) ;  /* 0xffffff2400c81947 */ /* 0x001fea000383ffff */
[----:B------:R-:W-:Y:S05]  /*ec10*/  EXIT ;  /* 0x000000000000794d */ /* 0x000fea0003800000 */
.L_x_8:
[----:B------:R-:W2:Y:S01]  /*ec20*/  LDL R22, [R1+0x80] ;  /* 0x0000800001167983 */ /* 0x000ea20000100800 */
[----:B0-----:R-:W-:-:S03]  /*ec30*/  ULDC.64 UR4, c[0x0][0x650] ;  /* 0x0001940000047ab9 */ /* 0x001fc60000000a00 */
[----:B-1----:R-:W3:Y:S01]  /*ec40*/  LDL R23, [R1+0x7c] ;  /* 0x00007c0001177983 */ /* 0x002ee20000100800 */
[----:B------:R-:W-:Y:S01]  /*ec50*/  PRMT R4, RZ, 0x7610, R4 ;  /* 0x00007610ff047816 */ /* 0x000fe20000000004 */
[----:B------:R-:W-:Y:S02]  /*ec60*/  IMAD.MOV.U32 R5, RZ, RZ, -0x1 ;  /* 0xffffffffff057424 */ /* 0x000fe400078e00ff */
[----:B------:R-:W-:Y:S02]  /*ec70*/  IMAD.MOV.U32 R7, RZ, RZ, -0x1 ;  /* 0xffffffffff077424 */ /* 0x000fe400078e00ff */
[----:B------:R-:W-:Y:S01]  /*ec80*/  IMAD.MOV.U32 R6, RZ, RZ, -0x1 ;  /* 0xffffffffff067424 */ /* 0x000fe200078e00ff */
[----:B--2---:R-:W-:-:S04]  /*ec90*/  ISETP.GE.U32.AND P0, PT, R22, UR4, PT ;  /* 0x0000000416007c0c */ /* 0x004fc8000bf06070 */
[----:B---3--:R-:W-:-:S13]  /*eca0*/  ISETP.GE.U32.AND.EX P0, PT, R23, UR5, PT, P0 ;  /* 0x0000000517007c0c */ /* 0x008fda000bf06100 */
[----:B------:R-:W-:Y:S05]  /*ecb0*/  @P0 BRA `(.L_x_301) ;  /* 0x00000004002c0947 */ /* 0x000fea0003800000 */
[----:B------:R-:W0:Y:S01]  /*ecc0*/  LDC.64 R14, c[0x0][0x628] ;  /* 0x00018a00ff0e7b82 */ /* 0x000e220000000a00 */
[----:B------:R-:W-:Y:S02]  /*ecd0*/  IMAD.MOV.U32 R8, RZ, RZ, R22 ;  /* 0x000000ffff087224 */ /* 0x000fe400078e0016 */
[----:B------:R-:W-:-:S05]  /*ece0*/  IMAD.MOV.U32 R9, RZ, RZ, R23 ;  /* 0x000000ffff097224 */ /* 0x000fca00078e0017 */
[----:B------:R-:W1:Y:S08]  /*ecf0*/  LDC R10, c[0x0][0x630] ;  /* 0x00018c00ff0a7b82 */ /* 0x000e700000000800 */
[----:B------:R-:W2:Y:S01]  /*ed00*/  LDC.64 R16, c[0x0][0x620] ;  /* 0x00018800ff107b82 */ /* 0x000ea20000000a00 */
[----:B0-----:R-:W-:-:S04]  /*ed10*/  ISETP.NE.U32.AND P0, PT, R14, RZ, PT ;  /* 0x000000ff0e00720c */ /* 0x001fc80003f05070 */
[----:B------:R-:W-:-:S13]  /*ed20*/  ISETP.NE.AND.EX P0, PT, R15, RZ, PT, P0 ;  /* 0x000000ff0f00720c */ /* 0x000fda0003f05300 */
[----:B-12---:R-:W-:Y:S05]  /*ed30*/  @!P0 BRA `(.L_x_302) ;  /* 0x0000000000288947 */ /* 0x006fea0003800000 */
        /* <DEDUP_REMOVED lines=10> */
.L_x_302:
[----:B------:R-:W0:Y:S01]  /*ede0*/  LDC.64 R20, c[0x0][0x640] ;  /* 0x00019000ff147b82 */ /* 0x000e220000000a00 */
[-CC-:B------:R-:W-:Y:S02]  /*edf0*/  SHF.R.U64 R14, R8, R10.reuse, R9.reuse ;  /* 0x0000000a080e7219 */ /* 0x180fe40000001209 */
[----:B------:R-:W-:Y:S02]  /*ee00*/  SHF.R.U32.HI R4, RZ, R10, R9 ;  /* 0x0000000aff047219 */ /* 0x000fe40000011609 */
[----:B------:R-:W-:-:S03]  /*ee10*/  IADD3 R7, P0, RZ, -R14, RZ ;  /* 0x8000000eff077210 */ /* 0x000fc60007f1e0ff */
[----:B------:R-:W1:Y:S02]  /*ee20*/  LDC R8, c[0x0][0x618] ;  /* 0x00018600ff087b82 */ /* 0x000e640000000800 */
[----:B------:R-:W-:Y:S02]  /*ee30*/  IMAD.X R5, RZ, RZ, ~R4, P0 ;  /* 0x000000ffff057224 */ /* 0x000fe400000e0e04 */
[----:B------:R-:W-:Y:S02]  /*ee40*/  IMAD.MOV.U32 R4, RZ, RZ, R22 ;  /* 0x000000ffff047224 */ /* 0x000fe400078e0016 */
[-C--:B------:R-:W-:Y:S02]  /*ee50*/  IMAD R6, R5, R16.reuse, RZ ;  /* 0x0000001005067224 */ /* 0x080fe400078e02ff */
[----:B------:R-:W2:Y:S01]  /*ee60*/  LDC R18, c[0x0][0x608] ;  /* 0x00018200ff127b82 */ /* 0x000ea20000000800 */
[----:B------:R-:W-:Y:S02]  /*ee70*/  IMAD.MOV.U32 R5, RZ, RZ, R23 ;  /* 0x000000ffff057224 */ /* 0x000fe400078e0017 */
[----:B------:R-:W-:-:S05]  /*ee80*/  IMAD.WIDE.U32 R4, R7, R16, R4 ;  /* 0x0000001007047225 */ /* 0x000fca00078e0004 */
[----:B------:R-:W3:Y:S01]  /*ee90*/  LDC R19, c[0x0][0x658] ;  /* 0x00019600ff137b82 */ /* 0x000ee20000000800 */
[----:B------:R-:W-:Y:S01]  /*eea0*/  IMAD R7, R7, R17, R6 ;  /* 0x0000001107077224 */ /* 0x000fe200078e0206 */
[----:B0-----:R-:W-:Y:S01]  /*eeb0*/  ISETP.NE.U32.AND P0, PT, R20, RZ, PT ;  /* 0x000000ff1400720c */ /* 0x001fe20003f05070 */
[----:B------:R-:W-:Y:S02]  /*eec0*/  IMAD.MOV.U32 R6, RZ, RZ, -0x1 ;  /* 0xffffffffff067424 */ /* 0x000fe400078e00ff */
[----:B------:R-:W-:Y:S01]  /*eed0*/  IMAD.IADD R5, R5, 0x1, R7 ;  /* 0x0000000105057824 */ /* 0x000fe200078e0207 */
[----:B------:R-:W-:Y:S02]  /*eee0*/  ISETP.NE.AND.EX P0, PT, R21, RZ, PT, P0 ;  /* 0x000000ff1500720c */ /* 0x000fe40003f05300 */
[----:B------:R-:W0:Y:S02]  /*eef0*/  LDC R17, c[0x0][0x600] ;  /* 0x00018000ff117b82 */ /* 0x000e240000000800 */
[----:B-1----:R-:W-:-:S02]  /*ef00*/  SHF.R.U64 R10, R4, R8, R5 ;  /* 0x00000008040a7219 */ /* 0x002fc40000001205 */
[----:B------:R-:W-:-:S04]  /*ef10*/  SHF.R.U32.HI R5, RZ, R8, R5 ;  /* 0x00000008ff057219 */ /* 0x000fc80000011605 */
[----:B------:R-:W1:Y:S01]  /*ef20*/  LDC R22, c[0x0][0x648] ;  /* 0x00019200ff167b82 */ /* 0x000e620000000800 */
[-CC-:B--2---:R-:W-:Y:S02]  /*ef30*/  SHF.R.U64 R15, R10, R18.reuse, R5.reuse ;  /* 0x000000120a0f7219 */ /* 0x184fe40000001205 */
[----:B------:R-:W-:Y:S01]  /*ef40*/  SHF.R.U32.HI R4, RZ, R18, R5 ;  /* 0x00000012ff047219 */ /* 0x000fe20000011605 */
[----:B------:R-:W-:-:S04]  /*ef50*/  IMAD.MOV.U32 R18, RZ, RZ, 0x1 ;  /* 0x00000001ff127424 */ /* 0x000fc800078e00ff */
[----:B------:R-:W2:Y:S01]  /*ef60*/  LDC R23, c[0x0][0x638] ;  /* 0x00018e00ff177b82 */ /* 0x000ea20000000800 */
[-CC-:B---3--:R-:W-:Y:S02]  /*ef70*/  SHF.R.U64 R16, R15, R19.reuse, R4.reuse ;  /* 0x000000130f107219 */ /* 0x188fe40000001204 */
[-C--:B------:R-:W-:Y:S02]  /*ef80*/  SHF.L.U32 R6, R6, R19.reuse, RZ ;  /* 0x0000001306067219 */ /* 0x080fe400000006ff */
[----:B------:R-:W-:Y:S01]  /*ef90*/  SHF.R.U32.HI R5, RZ, R19, R4 ;  /* 0x00000013ff057219 */ /* 0x000fe20000011604 */
[----:B------:R-:W-:Y:S01]  /*efa0*/  IMAD.MOV.U32 R4, RZ, RZ, R16 ;  /* 0x000000ffff047224 */ /* 0x000fe200078e0010 */
[----:B------:R-:W-:Y:S01]  /*efb0*/  LOP3.LUT R24, RZ, R6, RZ, 0x33, !PT ;  /* 0x00000006ff187212 */ /* 0x000fe200078e33ff */
[----:B------:R-:W3:Y:S01]  /*efc0*/  LDC R25, c[0x0][0x610] ;  /* 0x00018400ff197b82 */ /* 0x000ee20000000800 */
[----:B------:R-:W-:Y:S05]  /*efd0*/  @!P0 BRA `(.L_x_303) ;  /* 0x0000000000288947 */ /* 0x000fea0003800000 */
        /* <DEDUP_REMOVED lines=10> */
.L_x_303:
[----:B-1----:R-:W-:Y:S01]  /*f080*/  SHF.R.U64 R4, R4, R22, R5 ;  /* 0x0000001604047219 */ /* 0x002fe20000001205 */
[----:B0-----:R-:W-:Y:S01]  /*f090*/  VIADD R7, R17, 0xffffffff ;  /* 0xffffffff11077836 */ /* 0x001fe20000000000 */
[----:B------:R-:W-:Y:S01]  /*f0a0*/  SHF.L.U32 R18, R18, R19, RZ ;  /* 0x0000001312127219 */ /* 0x000fe200000006ff */
[----:B------:R-:W-:Y:S01]  /*f0b0*/  @P3 IMAD R0, R11, R12, R2 ;  /* 0x0000000c0b003224 */ /* 0x000fe200078e0202 */
[----:B------:R-:W-:Y:S01]  /*f0c0*/  LOP3.LUT R3, R15, R24, RZ, 0xc0, !PT ;  /* 0x000000180f037212 */ /* 0x000fe200078ec0ff */
[----:B------:R-:W-:Y:S01]  /*f0d0*/  IMAD.MOV R5, RZ, RZ, -R4 ;  /* 0x000000ffff057224 */ /* 0x000fe200078e0a04 */
[----:B------:R-:W-:Y:S01]  /*f0e0*/  LOP3.LUT R7, R10, R7, RZ, 0xc0, !PT ;  /* 0x000000070a077212 */ /* 0x000fe200078ec0ff */
[----:B------:R-:W-:Y:S02]  /*f0f0*/  IMAD.MOV.U32 R6, RZ, RZ, R14 ;  /* 0x000000ffff067224 */ /* 0x000fe400078e000e */
[----:B------:R-:W-:Y:S02]  /*f100*/  IMAD R3, R18, R4, R3 ;  /* 0x0000000412037224 */ /* 0x000fe400078e0203 */
[----:B--2---:R-:W-:-:S02]  /*f110*/  IMAD R2, R5, R23, R16 ;  /* 0x0000001705027224 */ /* 0x004fc400078e0210 */
[----:B---3--:R-:W-:Y:S02]  /*f120*/  IMAD R0, R3, R25, R0 ;  /* 0x0000001903007224 */ /* 0x008fe400078e0200 */
[----:B------:R-:W-:Y:S02]  /*f130*/  IMAD R5, R2, R17, R7 ;  /* 0x0000001102057224 */ /* 0x000fe400078e0207 */
[----:B------:R-:W-:-:S03]  /*f140*/  IMAD.MOV.U32 R4, RZ, RZ, 0x1 ;  /* 0x00000001ff047424 */ /* 0x000fc600078e00ff */
[----:B------:R-:W-:Y:S02]  /*f150*/  SEL R7, R5, R0, !P3 ;  /* 0x0000000005077207 */ /* 0x000fe40005800000 */
[----:B------:R-:W-:-:S07]  /*f160*/  SEL R5, R0, R5, !P3 ;  /* 0x0000000500057207 */ /* 0x000fce0005800000 */
.L_x_301:
[----:B------:R-:W-:-:S08]  /*f170*/  NOP ;  /* 0x0000000000007918 */ /* 0x000fd00000000000 */
[----:B------:R-:W0:-:S00]  /*f180*/  USETMAXREG.DEALLOC.CTAPOOL 0x28 ;  /* 0x00000028000079c8 */ /* 0x000e0000080e0500 */
[----:B------:R-:W-:-:S13]  /*f190*/  ISETP.NE.AND P0, PT, RZ, UR8, PT ;  /* 0x00000008ff007c0c */ /* 0x000fda000bf05270 */
[----:B------:R-:W-:Y:S05]  /*f1a0*/  @P0 EXIT ;  /* 0x000000000000094d */ /* 0x000fea0003800000 */
[----:B0-----:R-:W-:Y:S01]  /*f1b0*/  LOP3.LUT P0, RZ, R4, 0xff, RZ, 0xc0, !PT ;  /* 0x000000ff04ff7812 */ /* 0x001fe2000780c0ff */
[----:B------:R-:W-:Y:S02]  /*f1c0*/  IMAD.MOV.U32 R0, RZ, RZ, 0x1 ;  /* 0x00000001ff007424 */ /* 0x000fe400078e00ff */
[----:B------:R-:W-:-:S10]  /*f1d0*/  IMAD.MOV.U32 R9, RZ, RZ, RZ ;  /* 0x000000ffff097224 */ /* 0x000fd400078e00ff */
[----:B------:R-:W-:Y:S05]  /*f1e0*/  @!P0 BRA `(.L_x_304) ;  /* 0x0000000c005c8947 */ /* 0x000fea0003800000 */
[----:B------:R-:W0:Y:S01]  /*f1f0*/  S2UR UR12, SR_CgaCtaId ;  /* 0x00000000000c79c3 */ /* 0x000e220000008800 */
[----:B------:R-:W-:Y:S01]  /*f200*/  ULDC UR4, c[0x0][0x28c] ;  /* 0x0000a30000047ab9 */ /* 0x000fe20000000800 */
[----:B------:R-:W-:Y:S01]  /*f210*/  ULDC UR6, c[0x0][0x658] ;  /* 0x0001960000067ab9 */ /* 0x000fe20000000800 */
[----:B------:R-:W-:Y:S01]  /*f220*/  UIADD3 UR10, UR4, 0x3f, URZ ;  /* 0x0000003f040a7890 */ /* 0x000fe2000fffe03f */
[----:B------:R-:W-:Y:S01]  /*f230*/  BSSY B0, `(.L_x_304) ;  /* 0x00000d2000007945 */ /* 0x000fe20003800000 */
[----:B------:R-:W-:Y:S01]  /*f240*/  UMOV UR7, 0xffffffff ;  /* 0xffffffff00077882 */ /* 0x000fe20000000000 */
[----:B------:R-:W-:Y:S01]  /*f250*/  ULDC UR5, c[0x0][0x600] ;  /* 0x0001800000057ab9 */ /* 0x000fe20000000800 */
[----:B------:R-:W-:Y:S01]  /*f260*/  UMOV UR9, 0x1 ;  /* 0x0000000100097882 */ /* 0x000fe20000000000 */
[----:B------:R-:W-:Y:S01]  /*f270*/  USHF.L.U32 UR7, UR7, UR6, URZ ;  /* 0x0000000607077299 */ /* 0x000fe2000800063f */
[----:B------:R-:W-:Y:S01]  /*f280*/  IMAD.MOV.U32 R11, RZ, RZ, 0x1 ;  /* 0x00000001ff0b7424 */ /* 0x000fe200078e00ff */
[----:B------:R-:W-:Y:S01]  /*f290*/  UIADD3 UR4, UR5, -0x1, URZ ;  /* 0xffffffff05047890 */ /* 0x000fe2000fffe03f */
[----:B------:R-:W-:Y:S01]  /*f2a0*/  IMAD.MOV.U32 R0, RZ, RZ, 0x1 ;  /* 0x00000001ff007424 */ /* 0x000fe200078e00ff */
[----:B------:R-:W-:Y:S01]  /*f2b0*/  USHF.R.S32.HI UR11, URZ, 0x1f, UR10 ;  /* 0x0000001f3f0b7899 */ /* 0x000fe2000801140a */
[----:B------:R-:W-:Y:S01]  /*f2c0*/  IMAD.MOV.U32 R9, RZ, RZ, RZ ;  /* 0x000000ffff097224 */ /* 0x000fe200078e00ff */
[----:B------:R-:W-:Y:S01]  /*f2d0*/  ULDC UR8, c[0x0][0xc] ;  /* 0x0000030000087ab9 */ /* 0x000fe20000000800 */
[----:B------:R-:W-:-:S02]  /*f2e0*/  USHF.L.U32 UR5, UR9, UR6, URZ ;  /* 0x0000000609057299 */ /* 0x000fc4000800063f */
[----:B------:R-:W-:Y:S01]  /*f2f0*/  ULEA.HI UR11, UR11, UR10, URZ, 0x6 ;  /* 0x0000000a0b0b7291 */ /* 0x000fe2000f8f303f */
[----:B------:R-:W-:Y:S01]  /*f300*/  ULDC UR9, c[0x0][0x10] ;  /* 0x0000040000097ab9 */ /* 0x000fe20000000800 */
[----:B------:R-:W-:Y:S02]  /*f310*/  ULOP3.LUT UR6, URZ, UR7, URZ, 0x33, !UPT ;  /* 0x000000073f067292 */ /* 0x000fe4000f8e333f */
[----:B------:R-:W-:Y:S01]  /*f320*/  UIMAD.WIDE.U32 UR8, UR8, UR9, URZ ;  /* 0x00000009080872a5 */ /* 0x000fe2000f8e003f */
[----:B------:R-:W-:Y:S01]  /*f330*/  ULDC UR7, c[0x0][0x14] ;  /* 0x0000050000077ab9 */ /* 0x000fe20000000800 */
[----:B------:R-:W-:Y:S01]  /*f340*/  USHF.R.S32.HI UR20, URZ, 0x6, UR11 ;  /* 0x000000063f147899 */ /* 0x000fe2000801140b */
[----:B0-----:R-:W-:Y:S01]  /*f350*/  IMAD.U32 R8, RZ, RZ, UR12 ;  /* 0x0000000cff087e24 */ /* 0x001fe2000f8e00ff */
[----:B------:R-:W-:Y:S02]  /*f360*/  UIMAD.WIDE.U32 UR24, UR8, UR7, URZ ;  /* 0x00000007081872a5 */ /* 0x000fe4000f8e003f */
[----:B------:R-:W-:-:S02]  /*f370*/  UIMAD UR18, UR9, UR7, URZ ;  /* 0x00000007091272a4 */ /* 0x000fc4000f8e023f */
[----:B------:R-:W-:Y:S02]  /*f380*/  ULOP3.LUT UR23, UR13, 0x2, URZ, 0xfc, !UPT ;  /* 0x000000020d177892 */ /* 0x000fe4000f8efc3f */
[----:B------:R-:W-:Y:S02]  /*f390*/  UIADD3 UR18, UR25, UR18, URZ ;  /* 0x0000001219127290 */ /* 0x000fe4000fffe03f */
[----:B------:R-:W-:Y:S01]  /*f3a0*/  UIADD3 UR28, UR20, 0x1, URZ ;  /* 0x00000001141c7890 */ /* 0x000fe2000fffe03f */
[----:B------:R-:W-:-:S11]  /*f3b0*/  ULDC.64 UR26, c[0x0][0x198] ;  /* 0x00006600001a7ab9 */ /* 0x000fd60000000a00 */
.L_x_315:
[----:B------:R-:W-:-:S03]  /*f3c0*/  UMOV UR7, 0xffffffff ;  /* 0xffffffff00077882 */ /* 0x000fc60000000000 */
[----:B------:R-:W-:Y:S05]  /*f3d0*/  BRA.DIV UR7, `(.L_x_305) ;  /* 0x0000001207907947 */ /* 0x000fea000b800000 */
[----:B------:R-:W-:-:S13]  /*f3e0*/  ELECT P0, URZ, PT ;  /* 0x00000000003f782f */ /* 0x000fda0003800000 */
.L_x_331:
[----:B------:R-:W0:Y:S01]  /*f3f0*/  LDC R2, c[0x0][0x28c] ;  /* 0x0000a300ff027b82 */ /* 0x000e220000000800 */
[----:B------:R-:W-:Y:S01]  /*f400*/  BSSY B1, `(.L_x_306) ;  /* 0x000003c000017945 */ /* 0x000fe20003800000 */
[----:B0-----:R-:W-:-:S13]  /*f410*/  ISETP.LT.OR P0, PT, R2, 0x1, !P0 ;  /* 0x000000010200780c */ /* 0x001fda0004701670 */
[----:B------:R-:W-:Y:S05]  /*f420*/  @P0 BRA `(.L_x_307) ;  /* 0x0000000000e40947 */ /* 0x000fea0003800000 */
[----:B------:R-:W-:Y:S02]  /*f430*/  IMAD R5, R5, 0x8, R8 ;  /* 0x0000000805057824 */ /* 0x000fe400078e0208 */
[----:B------:R-:W-:Y:S02]  /*f440*/  IMAD.SHL.U32 R7, R7, 0x100, RZ ;  /* 0x0000010007077824 */ /* 0x000fe400078e00ff */
[----:B------:R-:W-:Y:S02]  /*f450*/  IMAD.MOV.U32 R14, RZ, RZ, RZ ;  /* 0x000000ffff0e7224 */ /* 0x000fe400078e00ff */
[----:B------:R-:W-:Y:S02]  /*f460*/  IMAD.U32 R15, RZ, RZ, UR28 ;  /* 0x0000001cff0f7e24 */ /* 0x000fe4000f8e00ff */
[----:B------:R-:W-:Y:S02]  /*f470*/  IMAD.MOV.U32 R2, RZ, RZ, R0 ;  /* 0x000000ffff027224 */ /* 0x000fe400078e0000 */
[----:B------:R-:W-:-:S02]  /*f480*/  IMAD.MOV.U32 R3, RZ, RZ, R9 ;  /* 0x000000ffff037224 */ /* 0x000fc400078e0009 */
[----:B------:R-:W-:-:S07]  /*f490*/  IMAD.SHL.U32 R10, R5, 0x10, RZ ;  /* 0x00000010050a7824 */ /* 0x000fce00078e00ff */
.L_x_310:
[----:B------:R-:W0:Y:S01]  /*f4a0*/  S2UR UR7, SR_CgaCtaId ;  /* 0x00000000000779c3 */ /* 0x000e220000008800 */
[----:B------:R-:W1:Y:S01]  /*f4b0*/  S2R R16, SR_TID.X ;  /* 0x0000000000107919 */ /* 0x000e620000002100 */
[----:B------:R-:W-:Y:S02]  /*f4c0*/  MOV R5, 0x400 ;  /* 0x0000040000057802 */ /* 0x000fe40000000f00 */
[----:B------:R-:W-:Y:S01]  /*f4d0*/  SHF.L.U32 R4, R2, 0x1f, RZ ;  /* 0x0000001f02047819 */ /* 0x000fe200000006ff */
[----:B0-----:R-:W-:-:S05]  /*f4e0*/  IMAD.U32 R8, RZ, RZ, UR7 ;  /* 0x00000007ff087e24 */ /* 0x001fca000f8e00ff */
[----:B------:R-:W-:Y:S02]  /*f4f0*/  LEA R12, R8, R5, 0x18 ;  /* 0x00000005080c7211 */ /* 0x000fe400078ec0ff */
[----:B-1----:R-:W-:-:S03]  /*f500*/  LOP3.LUT P1, RZ, R16, 0x7f, RZ, 0xc0, !PT ;  /* 0x0000007f10ff7812 */ /* 0x002fc6000782c0ff */
[----:B------:R-:W-:-:S04]  /*f510*/  IMAD R13, R3, 0x8, R12 ;  /* 0x00000008030d7824 */ /* 0x000fc800078e020c */
[----:B------:R-:W0:Y:S06]  /*f520*/  SYNCS.PHASECHK.TRANS64.TRYWAIT P0, [R13+URZ+0x48], R4 ;  /* 0x000048040d0075a7 */ /* 0x000e2c000800017f */
[----:B------:R-:W1:Y:S01]  /*f530*/  @!P1 LDC R5, c[0x0][0x500] ;  /* 0x00014000ff059b82 */ /* 0x000e620000000800 */
[----:B0-----:R-:W-:Y:S05]  /*f540*/  @!P0 BRA `(.L_x_308) ;  /* 0x0000001000548947 */ /* 0x001fea0003800000 */
.L_x_332:
[----:B------:R-:W-:Y:S01]  /*f550*/  UPRMT UR7, UR23, 0x9910, URZ ;  /* 0x0000991017077896 */ /* 0x000fe2000800003f */
[----:B-1----:R1:W-:Y:S03]  /*f560*/  @!P1 SYNCS.ARRIVE.TRANS64 RZ, [R13+URZ], R5 ;  /* 0x000000050dff99a7 */ /* 0x0023e6000800003f */
[----:B------:R-:W-:-:S06]  /*f570*/  UISETP.NE.AND UP0, UPT, UR7, 0x2, UPT ;  /* 0x000000020700788c */ /* 0x000fcc000bf05270 */
[----:B------:R-:W-:-:S13]  /*f580*/  PLOP3.LUT P0, PT, PT, PT, UP0, 0x80, 0x0 ;  /* 0x000000000000781c */ /* 0x000fda0003f0f008 */
[----:B-1----:R-:W-:Y:S05]  /*f590*/  @P0 BRA `(.L_x_309) ;  /* 0x0000000000040947 */ /* 0x002fea0003800000 */
[----:B------:R-:W-:Y:S01]  /*f5a0*/  BPT.TRAP 0x1 ;  /* 0x000000040000795c */ /* 0x000fe20000300000 */
.L_x_309:
[----:B0-----:R-:W-:Y:S01]  /*f5b0*/  IMAD R4, R3, 0x8, R8 ;  /* 0x0000000803047824 */ /* 0x001fe200078e0208 */
[----:B------:R-:W-:Y:S01]  /*f5c0*/  R2UR UR9, R13 ;  /* 0x000000000d0972ca */ /* 0x000fe200000e0000 */
[----:B------:R-:W-:Y:S01]  /*f5d0*/  VIADD R15, R15, 0xffffffff ;  /* 0xffffffff0f0f7836 */ /* 0x000fe20000000000 */
[----:B------:R-:W-:Y:S01]  /*f5e0*/  UIADD3 UR14, UP0, UR26, 0xf0, URZ ;  /* 0x000000f01a0e7890 */ /* 0x000fe2000ff1e03f */
[--C-:B------:R-:W-:Y:S01]  /*f5f0*/  IMAD.U32 R4, R4, 0x400, R12.reuse ;  /* 0x0000040004047824 */ /* 0x100fe200078e000c */
[----:B------:R-:W-:Y:S01]  /*f600*/  R2UR UR11, R10 ;  /* 0x000000000a0b72ca */ /* 0x000fe200000e0000 */
[C---:B------:R-:W-:Y:S01]  /*f610*/  IMAD R12, R3.reuse, 0x4000, R12 ;  /* 0x00004000030c7824 */ /* 0x040fe200078e020c */
[----:B------:R-:W-:Y:S01]  /*f620*/  R2UR UR10, R14 ;  /* 0x000000000e0a72ca */ /* 0x000fe200000e0000 */
[----:B------:R-:W-:Y:S01]  /*f630*/  UIADD3 UR30, UP1, UR26, 0x1f0, URZ ;  /* 0x000001f01a1e7890 */ /* 0x000fe2000ff3e03f */
[----:B------:R-:W-:Y:S01]  /*f640*/  R2UR UR7, R4 ;  /* 0x00000000040772ca */ /* 0x000fe200000e0000 */
[----:B------:R-:W-:Y:S01]  /*f650*/  UIADD3.X UR15, URZ, UR27, URZ, UP0, !UPT ;  /* 0x0000001b3f0f7290 */ /* 0x000fe200087fe43f */
[----:B------:R-:W-:Y:S01]  /*f660*/  R2UR UR8, R12 ;  /* 0x000000000c0872ca */ /* 0x000fe200000e0000 */
[----:B------:R-:W-:Y:S01]  /*f670*/  VIADD R3, R3, 0x1 ;  /* 0x0000000103037836 */ /* 0x000fe20000000000 */
[----:B------:R-:W-:Y:S01]  /*f680*/  R2UR UR12, R6 ;  /* 0x00000000060c72ca */ /* 0x000fe200000e0000 */
[----:B------:R-:W-:Y:S01]  /*f690*/  UIADD3.X UR31, URZ, UR27, URZ, UP1, !UPT ;  /* 0x0000001b3f1f7290 */ /* 0x000fe20008ffe43f */
[----:B------:R-:W-:Y:S01]  /*f6a0*/  R2UR UR21, R7 ;  /* 0x00000000071572ca */ /* 0x000fe200000e0000 */
[----:B------:R-:W-:Y:S01]  /*f6b0*/  UMOV UR22, 0xff0000 ;  /* 0x00ff000000167882 */ /* 0x000fe20000000000 */
[----:B------:R-:W-:Y:S01]  /*f6c0*/  ISETP.GT.AND P1, PT, R15, 0x1, PT ;  /* 0x000000010f00780c */ /* 0x000fe20003f24270 */
[----:B------:R-:W-:Y:S01]  /*f6d0*/  UMOV UR16, 0x0 ;  /* 0x0000000000107882 */ /* 0x000fe20000000000 */
[----:B------:R-:W-:Y:S01]  /*f6e0*/  UMOV UR17, 0x10000000 ;  /* 0x1000000000117882 */ /* 0x000fe20000000000 */
[----:B------:R-:W-:Y:S01]  /*f6f0*/  ISETP.NE.AND P0, PT, R3, 0x9, PT ;  /* 0x000000090300780c */ /* 0x000fe20003f05270 */
[----:B------:R-:W-:Y:S01]  /*f700*/  VIADD R14, R14, 0x40 ;  /* 0x000000400e0e7836 */ /* 0x000fe20000000000 */
[----:B------:R-:W-:-:S02]  /*f710*/  UIADD3 UR7, UR7, 0x180, URZ ;  /* 0x0000018007077890 */ /* 0x000fc4000fffe03f */
[----:B------:R-:W-:Y:S01]  /*f720*/  UIADD3 UR19, UR8, 0x12180, URZ ;  /* 0x0001218008137890 */ /* 0x000fe2000fffe03f */
[----:B------:R-:W-:Y:S02]  /*f730*/  SEL R5, RZ, 0x1, P0 ;  /* 0x00000001ff057807 */ /* 0x000fe40000000000 */
[----:B------:R-:W-:Y:S02]  /*f740*/  SEL R3, R3, RZ, P0 ;  /* 0x000000ff03037207 */ /* 0x000fe40000000000 */
[----:B------:R-:W-:Y:S01]  /*f750*/  UMOV UR8, UR7 ;  /* 0x0000000700087c82 */ /* 0x000fe20008000000 */
[----:B------:R-:W-:Y:S01]  /*f760*/  LOP3.LUT R2, R2, R5, RZ, 0x3c, !PT ;  /* 0x0000000502027212 */ /* 0x000fe200078e3cff */
[----:B------:R0:W-:Y:S02]  /*f770*/  UTMALDG.3D.MULTICAST [UR8], [UR14], UR22, desc[UR16] ;  /* 0x000010080e0073b4 */ /* 0x0001e40008011816 */
[----:B0-----:R-:W-:Y:S01]  /*f780*/  UMOV UR8, UR19 ;  /* 0x0000001300087c82 */ /* 0x001fe20008000000 */
[----:B------:R-:W-:-:S02]  /*f790*/  UMOV UR11, UR21 ;  /* 0x00000015000b7c82 */ /* 0x000fc40008000000 */
[----:B------:R0:W-:Y:S02]  /*f7a0*/  UTMALDG.3D [UR8], [UR30], desc[UR16] ;  /* 0x000010081e0075b4 */ /* 0x0001e40008011000 */
[----:B0-----:R-:W-:Y:S05]  /*f7b0*/  @P1 BRA `(.L_x_310) ;  /* 0xfffffffc00381947 */ /* 0x001fea000383ffff */
.L_x_307:
[----:B------:R-:W-:Y:S05]  /*f7c0*/  BSYNC B1 ;  /* 0x0000000000017941 */ /* 0x000fea0003800000 */
.L_x_306:
[----:B------:R-:W2:Y:S01]  /*f7d0*/  LDL.LU R17, [R1+0x7c] ;  /* 0x00007c0001117983 */ /* 0x000ea20000300800 */
[----:B------:R-:W-:Y:S01]  /*f7e0*/  LOP3.LUT P1, RZ, R11, 0xff, RZ, 0xc0, !PT ;  /* 0x000000ff0bff7812 */ /* 0x000fe2000782c0ff */
[----:B------:R-:W-:Y:S01]  /*f7f0*/  VIADD R4, R9, UR20 ;  /* 0x0000001409047c36 */ /* 0x000fe20008000000 */
[----:B------:R-:W-:Y:S01]  /*f800*/  ULDC.64 UR8, c[0x0][0x650] ;  /* 0x0001940000087ab9 */ /* 0x000fe20000000a00 */
[----:B------:R-:W3:Y:S01]  /*f810*/  LDL.LU R16, [R1+0x80] ;  /* 0x0000800001107983 */ /* 0x000ee20000300800 */
[----:B------:R-:W-:Y:S01]  /*f820*/  IMAD.U32 R6, RZ, RZ, UR20 ;  /* 0x00000014ff067e24 */ /* 0x000fe2000f8e00ff */
[----:B------:R-:W-:Y:S01]  /*f830*/  UISETP.GE.U32.AND UP0, UPT, UR20, 0x9, UPT ;  /* 0x000000091400788c */ /* 0x000fe2000bf06070 */
[----:B------:R-:W-:Y:S01]  /*f840*/  ISETP.GT.U32.AND P0, PT, R4, 0x8, PT ;  /* 0x000000080400780c */ /* 0x000fe20003f04070 */
[----:B------:R-:W-:Y:S01]  /*f850*/  BSSY B1, `(.L_x_311) ;  /* 0x000006d000017945 */ /* 0x000fe20003800000 */
[----:B------:R-:W-:Y:S01]  /*f860*/  IMAD.MOV.U32 R7, RZ, RZ, -0x1 ;  /* 0xffffffffff077424 */ /* 0x000fe200078e00ff */
[----:B------:R-:W-:-:S02]  /*f870*/  PRMT R11, RZ, 0x7610, R11 ;  /* 0x00007610ff0b7816 */ /* 0x000fc4000000000b */
[----:B------:R-:W-:Y:S01]  /*f880*/  ISETP.LT.U32.AND P0, PT, R6, 0x9, P0 ;  /* 0x000000090600780c */ /* 0x000fe20000701070 */
[----:B------:R-:W-:Y:S01]  /*f890*/  IMAD.MOV.U32 R6, RZ, RZ, -0x1 ;  /* 0xffffffffff067424 */ /* 0x000fe200078e00ff */
[----:B------:R-:W0:Y:S01]  /*f8a0*/  @P1 S2R R8, SR_CgaCtaId ;  /* 0x0000000000081919 */ /* 0x000e220000008800 */
[----:B------:R-:W-:Y:S02]  /*f8b0*/  @P1 MOV R3, 0x400 ;  /* 0x0000040000031802 */ /* 0x000fe40000000f00 */
[----:B------:R-:W-:Y:S02]  /*f8c0*/  PLOP3.LUT P2, PT, PT, PT, UP0, 0x80, 0x0 ;  /* 0x000000000000781c */ /* 0x000fe40003f4f008 */
[----:B0-----:R-:W-:Y:S01]  /*f8d0*/  @P1 LEA R5, R8, R3, 0x18 ;  /* 0x0000000308051211 */ /* 0x001fe200078ec0ff */
[----:B------:R-:W-:-:S03]  /*f8e0*/  IMAD.WIDE.U32 R2, R4, 0x38e38e39, RZ ;  /* 0x38e38e3904027825 */ /* 0x000fc600078e00ff */
[----:B------:R0:W-:Y:S01]  /*f8f0*/  @P1 SYNCS.ARRIVE.TRANS64.A1T0 RZ, [R5+URZ+0xa8], RZ ;  /* 0x0000a8ff05ff19a7 */ /* 0x0001e2000810003f */
[----:B------:R-:W-:Y:S02]  /*f900*/  PRMT R2, RZ, 0x7610, R2 ;  /* 0x00007610ff027816 */ /* 0x000fe40000000002 */
[----:B0-----:R-:W-:Y:S02]  /*f910*/  SHF.R.U32.HI R5, RZ, 0x1, R3 ;  /* 0x00000001ff057819 */ /* 0x001fe40000011603 */
[----:B------:R-:W-:-:S03]  /*f920*/  SEL R3, RZ, 0x1, !P0 ;  /* 0x00000001ff037807 */ /* 0x000fc60004000000 */
[----:B------:R-:W-:Y:S01]  /*f930*/  IMAD R9, R5, -0x9, R4 ;  /* 0xfffffff705097824 */ /* 0x000fe200078e0204 */
[----:B------:R-:W-:-:S04]  /*f940*/  LOP3.LUT R0, R0, R3, RZ, 0x3c, !PT ;  /* 0x0000000300007212 */ /* 0x000fc800078e3cff */
[----:B------:R-:W-:Y:S01]  /*f950*/  @P2 LOP3.LUT R0, R0, 0x1, R5, 0x78, !PT ;  /* 0x0000000100002812 */ /* 0x000fe200078e7805 */
[----:B------:R-:W-:Y:S01]  /*f960*/  IMAD.MOV.U32 R5, RZ, RZ, -0x1 ;  /* 0xffffffffff057424 */ /* 0x000fe200078e00ff */
[----:B---3--:R-:W-:-:S04]  /*f970*/  IADD3 R16, P1, R16, UR24, RZ ;  /* 0x0000001810107c10 */ /* 0x008fc8000ff3e0ff */
[----:B--2---:R-:W-:Y:S01]  /*f980*/  IADD3.X R17, R17, UR18, RZ, P1, !PT ;  /* 0x0000001211117c10 */ /* 0x004fe20008ffe4ff */
[----:B------:R0:W-:Y:S01]  /*f990*/  STL [R1+0x80], R16 ;  /* 0x0000801001007387 */ /* 0x0001e20000100800 */
[----:B------:R-:W-:-:S03]  /*f9a0*/  ISETP.GE.U32.AND P0, PT, R16, UR8, PT ;  /* 0x0000000810007c0c */ /* 0x000fc6000bf06070 */
[----:B------:R0:W-:Y:S01]  /*f9b0*/  STL [R1+0x7c], R17 ;  /* 0x00007c1101007387 */ /* 0x0001e20000100800 */
[----:B------:R-:W-:-:S13]  /*f9c0*/  ISETP.GE.U32.AND.EX P0, PT, R17, UR9, PT, P0 ;  /* 0x0000000911007c0c */ /* 0x000fda000bf06100 */
[----:B0-----:R-:W-:Y:S05]  /*f9d0*/  @P0 BRA `(.L_x_312) ;  /* 0x0000000400500947 */ /* 0x001fea0003800000 */
[----:B------:R-:W-:Y:S01]  /*f9e0*/  ULDC.64 UR8, c[0x0][0x628] ;  /* 0x00018a0000087ab9 */ /* 0x000fe20000000a00 */
[----:B------:R-:W0:Y:S01]  /*f9f0*/  S2R R12, SR_CTAID.X ;  /* 0x00000000000c7919 */ /* 0x000e220000002500 */
[----:B------:R-:W-:Y:S01]  /*fa00*/  ISETP.NE.U32.AND P0, PT, RZ, UR8, PT ;  /* 0x00000008ff007c0c */ /* 0x000fe2000bf05070 */
[----:B------:R-:W-:Y:S01]  /*fa10*/  ULDC UR10, c[0x0][0x630] ;  /* 0x00018c00000a7ab9 */ /* 0x000fe20000000800 */
[----:B------:R-:W-:Y:S01]  /*fa20*/  IMAD.MOV.U32 R2, RZ, RZ, R16 ;  /* 0x000000ffff027224 */ /* 0x000fe200078e0010 */
[----:B------:R-:W1:Y:S01]  /*fa30*/  S2R R10, SR_CTAID.Y ;  /* 0x00000000000a7919 */ /* 0x000e620000002600 */
[----:B------:R-:W-:Y:S01]  /*fa40*/  ISETP.NE.AND.EX P0, PT, RZ, UR9, PT, P0 ;  /* 0x00000009ff007c0c */ /* 0x000fe2000bf05300 */
[----:B------:R-:W-:-:S12]  /*fa50*/  IMAD.MOV.U32 R3, RZ, RZ, R17 ;  /* 0x000000ffff037224 */ /* 0x000fd800078e0011 */
[----:B------:R-:W-:Y:S05]  /*fa60*/  @!P0 BRA `(.L_x_313) ;  /* 0x0000000000288947 */ /* 0x000fea0003800000 */
[----:B------:R-:W-:Y:S02]  /*fa70*/  ULDC UR7, c[0x0][0x634] ;  /* 0x00018d0000077ab9 */ /* 0x000fe40000000800 */
[----:B------:R-:W-:-:S05]  /*fa80*/  IADD3 R7, P0, R16, UR7, RZ ;  /* 0x0000000710077c10 */ /* 0x000fca000ff1e0ff */
[----:B------:R-:W-:-:S04]  /*fa90*/  IMAD.X R13, RZ, RZ, R17, P0 ;  /* 0x000000ffff0d7224 */ /* 0x000fc800000e0611 */
[----:B------:R-:W-:-:S04]  /*faa0*/  IMAD.WIDE.U32 R4, R13, UR8, RZ ;  /* 0x000000080d047c25 */ /* 0x000fc8000f8e00ff */
[----:B------:R-:W-:-:S04]  /*fab0*/  IMAD.WIDE.U32 R4, P0, R7, UR9, R4 ;  /* 0x0000000907047c25 */ /* 0x000fc8000f800004 */
[----:B------:R-:W-:-:S04]  /*fac0*/  IMAD.WIDE.U32 R6, R7, UR8, RZ ;  /* 0x0000000807067c25 */ /* 0x000fc8000f8e00ff */
[----:B------:R-:W-:Y:S01]  /*fad0*/  IMAD.X R3, RZ, RZ, RZ, P0 ;  /* 0x000000ffff037224 */ /* 0x000fe200000e06ff */
[----:B------:R-:W-:Y:S01]  /*fae0*/  IADD3 RZ, P0, R7, R4, RZ ;  /* 0x0000000407ff7210 */ /* 0x000fe20007f1e0ff */
[----:B------:R-:W-:-:S04]  /*faf0*/  IMAD.MOV.U32 R2, RZ, RZ, R5 ;  /* 0x000000ffff027224 */ /* 0x000fc800078e0005 */
[----:B------:R-:W-:-:S08]  /*fb00*/  IMAD.WIDE.U32.X R2, R13, UR9, R2, P0 ;  /* 0x000000090d027c25 */ /* 0x000fd000080e0402 */
.L_x_313:
[--C-:B------:R-:W-:Y:S01]  /*fb10*/  SHF.R.U64 R6, R2, UR10, R3.reuse ;  /* 0x0000000a02067c19 */ /* 0x100fe20008001203 */
[----:B------:R-:W-:Y:S01]  /*fb20*/  ULDC.64 UR8, c[0x0][0x620] ;  /* 0x0001880000087ab9 */ /* 0x000fe20000000a00 */
[----:B------:R-:W-:Y:S01]  /*fb30*/  SHF.R.U32.HI R2, RZ, UR10, R3 ;  /* 0x0000000aff027c19 */ /* 0x000fe20008011603 */
[----:B------:R-:W-:Y:S01]  /*fb40*/  IMAD.MOV.U32 R3, RZ, RZ, R17 ;  /* 0x000000ffff037224 */ /* 0x000fe200078e0011 */
[----:B------:R-:W-:Y:S01]  /*fb50*/  IADD3 R5, P0, RZ, -R6, RZ ;  /* 0x80000006ff057210 */ /* 0x000fe20007f1e0ff */
[----:B------:R-:W-:Y:S01]  /*fb60*/  ULDC UR7, c[0x0][0x150] ;  /* 0x0000540000077ab9 */ /* 0x000fe20000000800 */
[----:B0-----:R-:W-:Y:S01]  /*fb70*/  I2FP.F32.U32 R7, R12 ;  /* 0x0000000c00077245 */ /* 0x001fe20000201000 */
[----:B------:R-:W0:Y:S01]  /*fb80*/  LDC R19, c[0x0][0x144] ;  /* 0x00005100ff137b82 */ /* 0x000e220000000800 */
[----:B------:R-:W-:Y:S01]  /*fb90*/  ULDC.64 UR10, c[0x0][0x640] ;  /* 0x00019000000a7ab9 */ /* 0x000fe20000000a00 */
[----:B------:R-:W-:Y:S01]  /*fba0*/  IMAD.X R2, RZ, RZ, ~R2, P0 ;  /* 0x000000ffff027224 */ /* 0x000fe200000e0e02 */
[----:B------:R-:W-:-:S03]  /*fbb0*/  ISETP.NE.U32.AND P0, PT, RZ, UR10, PT ;  /* 0x0000000aff007c0c */ /* 0x000fc6000bf05070 */
[----:B------:R-:W-:Y:S01]  /*fbc0*/  IMAD R4, R2, UR8, RZ ;  /* 0x0000000802047c24 */ /* 0x000fe2000f8e02ff */
[----:B------:R-:W-:Y:S01]  /*fbd0*/  ISETP.NE.AND.EX P0, PT, RZ, UR11, PT, P0 ;  /* 0x0000000bff007c0c */ /* 0x000fe2000bf05300 */
[----:B------:R-:W-:Y:S01]  /*fbe0*/  IMAD.MOV.U32 R2, RZ, RZ, R16 ;  /* 0x000000ffff027224 */ /* 0x000fe200078e0010 */
[----:B------:R-:W2:Y:S03]  /*fbf0*/  LDC R13, c[0x0][0x148] ;  /* 0x00005200ff0d7b82 */ /* 0x000ea60000000800 */
[----:B------:R-:W-:Y:S01]  /*fc00*/  IMAD.WIDE.U32 R2, R5, UR8, R2 ;  /* 0x0000000805027c25 */ /* 0x000fe2000f8e0002 */
[----:B------:R-:W-:-:S03]  /*fc10*/  ULDC UR8, c[0x0][0x154] ;  /* 0x0000550000087ab9 */ /* 0x000fc60000000800 */
[----:B------:R-:W-:Y:S02]  /*fc20*/  IMAD R5, R5, UR9, R4 ;  /* 0x0000000905057c24 */ /* 0x000fe4000f8e0204 */
[----:B------:R-:W-:Y:S01]  /*fc30*/  FMUL R4, R7, UR7 ;  /* 0x0000000707047c20 */ /* 0x000fe20008400000 */
[----:B------:R-:W-:Y:S01]  /*fc40*/  ULDC UR7, c[0x0][0x618] ;  /* 0x0001860000077ab9 */ /* 0x000fe20000000800 */
[----:B------:R-:W-:Y:S01]  /*fc50*/  ULDC UR9, c[0x0][0x608] ;  /* 0x0001820000097ab9 */ /* 0x000fe20000000800 */
[----:B------:R-:W-:-:S03]  /*fc60*/  IMAD.IADD R3, R3, 0x1, R5 ;  /* 0x0000000103037824 */ /* 0x000fc600078e0205 */
[----:B------:R-:W3:Y:S02]  /*fc70*/  F2I.U32.TRUNC.NTZ R4, R4 ;  /* 0x0000000400047305 */ /* 0x000ee4000020f000 */
[----:B------:R-:W-:Y:S02]  /*fc80*/  SHF.R.U64 R7, R2, UR7, R3 ;  /* 0x0000000702077c19 */ /* 0x000fe40008001203 */
[----:B-1----:R-:W-:-:S05]  /*fc90*/  I2FP.F32.U32 R2, R10 ;  /* 0x0000000a00027245 */ /* 0x002fca0000201000 */
[----:B------:R-:W-:Y:S01]  /*fca0*/  FMUL R5, R2, UR8 ;  /* 0x0000000802057c20 */ /* 0x000fe20008400000 */
[----:B------:R-:W-:Y:S01]  /*fcb0*/  SHF.R.U32.HI R2, RZ, UR7, R3 ;  /* 0x00000007ff027c19 */ /* 0x000fe20008011603 */
[----:B------:R-:W-:Y:S02]  /*fcc0*/  ULDC UR7, c[0x0][0x658] ;  /* 0x0001960000077ab9 */ /* 0x000fe40000000800 */
[----:B------:R1:W4:Y:S01]  /*fcd0*/  F2I.U32.TRUNC.NTZ R16, R5 ;  /* 0x0000000500107305 */ /* 0x000322000020f000 */
[----:B------:R-:W-:Y:S01]  /*fce0*/  SHF.R.U64 R15, R7, UR9, R2 ;  /* 0x00000009070f7c19 */ /* 0x000fe20008001202 */
[----:B---3--:R-:W-:Y:S01]  /*fcf0*/  IMAD.MOV R4, RZ, RZ, -R4 ;  /* 0x000000ffff047224 */ /* 0x008fe200078e0a04 */
[----:B------:R-:W-:-:S03]  /*fd00*/  SHF.R.U32.HI R2, RZ, UR9, R2 ;  /* 0x00000009ff027c19 */ /* 0x000fc60008011602 */
[----:B0-----:R-:W-:Y:S01]  /*fd10*/  IMAD R12, R19, R4, R12 ;  /* 0x00000004130c7224 */ /* 0x001fe200078e020c */
[--C-:B------:R-:W-:Y:S02]  /*fd20*/  SHF.R.U64 R14, R15, UR7, R2.reuse ;  /* 0x000000070f0e7c19 */ /* 0x100fe40008001202 */
[----:B------:R-:W-:-:S03]  /*fd30*/  SHF.R.U32.HI R17, RZ, UR7, R2 ;  /* 0x00000007ff117c19 */ /* 0x000fc60008011602 */
[----:B------:R-:W-:Y:S02]  /*fd40*/  IMAD.MOV.U32 R2, RZ, RZ, R14 ;  /* 0x000000ffff027224 */ /* 0x000fe400078e000e */
[----:B------:R-:W-:Y:S01]  /*fd50*/  IMAD.MOV.U32 R3, RZ, RZ, R17 ;  /* 0x000000ffff037224 */ /* 0x000fe200078e0011 */
[----:B-12-4-:R-:W-:Y:S06]  /*fd60*/  @!P0 BRA `(.L_x_314) ;  /* 0x0000000000288947 */ /* 0x016fec0003800000 */
[----:B------:R-:W-:Y:S02]  /*fd70*/  ULDC UR7, c[0x0][0x64c] ;  /* 0x0001930000077ab9 */ /* 0x000fe40000000800 */
[----:B------:R-:W-:-:S05]  /*fd80*/  IADD3 R3, P0, R14, UR7, RZ ;  /* 0x000000070e037c10 */ /* 0x000fca000ff1e0ff */
[----:B------:R-:W-:-:S04]  /*fd90*/  IMAD.X R17, RZ, RZ, R17, P0 ;  /* 0x000000ffff117224 */ /* 0x000fc800000e0611 */
[----:B------:R-:W-:-:S04]  /*fda0*/  IMAD.WIDE.U32 R4, R17, UR10, RZ ;  /* 0x0000000a11047c25 */ /* 0x000fc8000f8e00ff */
[----:B------:R-:W-:-:S04]  /*fdb0*/  IMAD.WIDE.U32 R4, P0, R3, UR11, R4 ;  /* 0x0000000b03047c25 */ /* 0x000fc8000f800004 */
[----:B------:R-:W-:-:S04]  /*fdc0*/  IMAD.WIDE.U32 R2, R3, UR10, RZ ;  /* 0x0000000a03027c25 */ /* 0x000fc8000f8e00ff */
[----:B------:R-:W-:Y:S01]  /*fdd0*/  IMAD.MOV.U32 R2, RZ, RZ, R5 ;  /* 0x000000ffff027224 */ /* 0x000fe200078e0005 */
[----:B------:R-:W-:Y:S01]  /*fde0*/  IADD3 RZ, P1, R3, R4, RZ ;  /* 0x0000000403ff7210 */ /* 0x000fe20007f3e0ff */
[----:B------:R-:W-:-:S04]  /*fdf0*/  IMAD.X R3, RZ, RZ, RZ, P0 ;  /* 0x000000ffff037224 */ /* 0x000fc800000e06ff */
[----:B------:R-:W-:-:S08]  /*fe00*/  IMAD.WIDE.U32.X R2, R17, UR11, R2, P1 ;  /* 0x0000000b11027c25 */ /* 0x000fd000088e0402 */
.L_x_314:
[----:B------:R-:W-:Y:S01]  /*fe10*/  ULDC UR7, c[0x0][0x648] ;  /* 0x0001920000077ab9 */ /* 0x000fe20000000800 */
[----:B------:R-:W-:Y:S01]  /*fe20*/  LOP3.LUT R15, R15, UR6, RZ, 0xc0, !PT ;  /* 0x000000060f0f7c12 */ /* 0x000fe2000f8ec0ff */
[----:B------:R-:W-:Y:S01]  /*fe30*/  IMAD.MOV R16, RZ, RZ, -R16 ;  /* 0x000000ffff107224 */ /* 0x000fe200078e0a10 */
[----:B------:R-:W-:Y:S01]  /*fe40*/  SHF.R.U64 R2, R2, UR7, R3 ;  /* 0x0000000702027c19 */ /* 0x000fe20008001203 */
[----:B------:R-:W-:Y:S01]  /*fe50*/  ULDC UR7, c[0x0][0x638] ;  /* 0x00018e0000077ab9 */ /* 0x000fe20000000800 */
[----:B------:R-:W-:Y:S01]  /*fe60*/  LOP3.LUT R7, R7, UR4, RZ, 0xc0, !PT ;  /* 0x0000000407077c12 */ /* 0x000fe2000f8ec0ff */
[----:B------:R-:W-:Y:S01]  /*fe70*/  @P3 IMAD R12, R13, R16, R10 ;  /* 0x000000100d0c3224 */ /* 0x000fe200078e020a */
[----:B------:R-:W-:Y:S01]  /*fe80*/  ULDC UR8, c[0x0][0x610] ;  /* 0x0001840000087ab9 */ /* 0x000fe20000000800 */
[----:B------:R-:W-:Y:S02]  /*fe90*/  IMAD.MOV R3, RZ, RZ, -R2 ;  /* 0x000000ffff037224 */ /* 0x000fe400078e0a02 */
[----:B------:R-:W-:-:S02]  /*fea0*/  IMAD R5, R2, UR5, R15 ;  /* 0x0000000502057c24 */ /* 0x000fc4000f8e020f */
[----:B------:R-:W-:Y:S01]  /*feb0*/  IMAD R14, R3, UR7, R14 ;  /* 0x00000007030e7c24 */ /* 0x000fe2000f8e020e */
[----:B------:R-:W-:Y:S01]  /*fec0*/  ULDC UR7, c[0x0][0x600] ;  /* 0x0001800000077ab9 */ /* 0x000fe20000000800 */
[----:B------:R-:W-:Y:S02]  /*fed0*/  IMAD R5, R5, UR8, R12 ;  /* 0x0000000805057c24 */ /* 0x000fe4000f8e020c */
[----:B------:R-:W-:Y:S02]  /*fee0*/  IMAD R14, R14, UR7, R7 ;  /* 0x000000070e0e7c24 */ /* 0x000fe4000f8e0207 */
[----:B------:R-:W-:-:S03]  /*fef0*/  IMAD.MOV.U32 R2, RZ, RZ, 0x1 ;  /* 0x00000001ff027424 */ /* 0x000fc600078e00ff */
[----:B------:R-:W-:Y:S02]  /*ff00*/  SEL R7, R14, R5, !P3 ;  /* 0x000000050e077207 */ /* 0x000fe40005800000 */
[----:B------:R-:W-:-:S07]  /*ff10*/  SEL R5, R5, R14, !P3 ;  /* 0x0000000e05057207 */ /* 0x000fce0005800000 */
.L_x_312:
[----:B------:R-:W-:Y:S05]  /*ff20*/  BSYNC B1 ;  /* 0x0000000000017941 */ /* 0x000fea0003800000 */
.L_x_311:
[----:B------:R-:W-:-:S13]  /*ff30*/  LOP3.LUT P0, RZ, R2, 0xff, RZ, 0xc0, !PT ;  /* 0x000000ff02ff7812 */ /* 0x000fda000780c0ff */
[----:B------:R-:W-:Y:S05]  /*ff40*/  @P0 BRA `(.L_x_315) ;  /* 0xfffffff4001c0947 */ /* 0x000fea000383ffff */
[----:B------:R-:W-:Y:S05]  /*ff50*/  BSYNC B0 ;  /* 0x0000000000007941 */ /* 0x000fea0003800000 */
.L_x_304:
[----:B------:R-:W-:-:S03]  /*ff60*/  UMOV UR7, 0xffffffff ;  /* 0xffffffff00077882 */ /* 0x000fc60000000000 */
[----:B------:R-:W-:Y:S05]  /*ff70*/  BRA.DIV UR7, `(.L_x_316) ;  /* 0x0000000607dc7947 */ /* 0x000fea000b800000 */
[----:B------:R-:W-:-:S13]  /*ff80*/  ELECT P0, URZ, PT ;  /* 0x00000000003f782f */ /* 0x000fda0003800000 */
.L_x_335:
[----:B------:R-:W-:Y:S04]  /*ff90*/  BSSY B0, `(.L_x_317) ;  /* 0x0000059000007945 */ /* 0x000fe80003800000 */
[----:B------:R-:W-:Y:S05]  /*ffa0*/  @!P0 BRA `(.L_x_318) ;  /* 0x00000004005c8947 */ /* 0x000fea0003800000 */
[----:B------:R-:W-:-:S04]  /*ffb0*/  ULOP3.LUT UR7, UR13, 0x2, URZ, 0xfc, !UPT ;  /* 0x000000020d077892 */ /* 0x000fc8000f8efc3f */
[----:B------:R-:W-:-:S06]  /*ffc0*/  UISETP.NE.AND UP0, UPT, UR7, 0x3, UPT ;  /* 0x000000030700788c */ /* 0x000fcc000bf05270 */
[----:B------:R-:W-:-:S13]  /*ffd0*/  PLOP3.LUT P0, PT, PT, PT, UP0, 0x80, 0x0 ;  /* 0x000000000000781c */ /* 0x000fda0003f0f008 */
[----:B------:R-:W-:Y:S05]  /*ffe0*/  @!P0 BRA `(.L_x_319) ;  /* 0x0000000000048947 */ /* 0x000fea0003800000 */
[----:B------:R-:W-:Y:S01]  /*fff0*/  BPT.TRAP 0x1 ;  /* 0x000000040000795c */ /* 0x000fe20000300000 */
.L_x_319:
[----:B------:R-:W0:Y:S01]  /*10000*/  S2R R3, SR_CgaCtaId ;  /* 0x0000000000037919 */ /* 0x000e220000008800 */
[----:B------:R-:W-:Y:S02]  /*10010*/  MOV R2, 0x400 ;  /* 0x0000040000027802 */ /* 0x000fe40000000f00 */
[----:B------:R-:W-:Y:S02]  /*10020*/  SHF.L.U32 R4, R0, 0x1f, RZ ;  /* 0x0000001f00047819 */ /* 0x000fe400000006ff */
[----:B0-----:R-:W-:-:S05]  /*10030*/  LEA R2, R3, R2, 0x18 ;  /* 0x0000000203027211 */ /* 0x001fca00078ec0ff */
[----:B------:R-:W-:-:S04]  /*10040*/  VIADD R2, R2, 0x48 ;  /* 0x0000004802027836 */ /* 0x000fc80000000000 */
[C---:B------:R-:W-:Y:S02]  /*10050*/  IMAD R7, R9.reuse, 0x8, R2 ;  /* 0x0000000809077824 */ /* 0x040fe400078e0202 */
[----:B------:R-:W-:Y:S02]  /*10060*/  VIADD R9, R9, 0x1 ;  /* 0x0000000109097836 */ /* 0x000fe40000000000 */
[----:B------:R-:W0:Y:S03]  /*10070*/  SYNCS.PHASECHK.TRANS64.TRYWAIT P0, [R7+URZ], R4 ;  /* 0x00000004070075a7 */ /* 0x000e26000800017f */
[----:B------:R-:W-:-:S04]  /*10080*/  ISETP.NE.AND P1, PT, R9, 0x9, PT ;  /* 0x000000090900780c */ /* 0x000fc80003f25270 */
[----:B------:R-:W-:Y:S02]  /*10090*/  SEL R3, RZ, 0x1, P1 ;  /* 0x00000001ff037807 */ /* 0x000fe40000800000 */
[----:B------:R-:W-:Y:S02]  /*100a0*/  SEL R9, R9, RZ, P1 ;  /* 0x000000ff09097207 */ /* 0x000fe40000800000 */
[----:B------:R-:W-:-:S03]  /*100b0*/  LOP3.LUT R6, R0, R3, RZ, 0x3c, !PT ;  /* 0x0000000300067212 */ /* 0x000fc600078e3cff */
[----:B------:R-:W-:Y:S01]  /*100c0*/  IMAD R8, R9, 0x8, R2 ;  /* 0x0000000809087824 */ /* 0x000fe200078e0202 */
[----:B------:R-:W-:Y:S01]  /*100d0*/  SHF.L.U32 R5, R6, 0x1f, RZ ;  /* 0x0000001f06057819 */ /* 0x000fe200000006ff */
[----:B0-----:R-:W-:Y:S06]  /*100e0*/  @!P0 BRA `(.L_x_320) ;  /* 0x0000000400a08947 */ /* 0x001fec0003800000 */
.L_x_336:
[----:B------:R-:W1:Y:S01]  /*100f0*/  SYNCS.PHASECHK.TRANS64.TRYWAIT P0, [R8+URZ], R5 ;  /* 0x00000005080075a7 */ /* 0x000e62000800017f */
[----:B------:R-:W-:-:S05]  /*10100*/  VIADD R0, R9, 0x1 ;  /* 0x0000000109007836 */ /* 0x000fca0000000000 */
[----:B------:R-:W-:-:S04]  /*10110*/  ISETP.NE.AND P1, PT, R0, 0x9, PT ;  /* 0x000000090000780c */ /* 0x000fc80003f25270 */
[----:B------:R-:W-:Y:S02]  /*10120*/  SEL R3, RZ, 0x1, P1 ;  /* 0x00000001ff037807 */ /* 0x000fe40000800000 */
[----:B0-----:R-:W-:Y:S02]  /*10130*/  SEL R7, R0, RZ, P1 ;  /* 0x000000ff00077207 */ /* 0x001fe40000800000 */
[----:B------:R-:W-:-:S03]  /*10140*/  LOP3.LUT R6, R6, R3, RZ, 0x3c, !PT ;  /* 0x0000000306067212 */ /* 0x000fc600078e3cff */
[----:B------:R-:W-:Y:S01]  /*10150*/  IMAD R9, R7, 0x8, R2 ;  /* 0x0000000807097824 */ /* 0x000fe200078e0202 */
[----:B------:R-:W-:Y:S01]  /*10160*/  SHF.L.U32 R4, R6, 0x1f, RZ ;  /* 0x0000001f06047819 */ /* 0x000fe200000006ff */
[----:B-1----:R-:W-:Y:S06]  /*10170*/  @!P0 BRA `(.L_x_321) ;  /* 0x0000000400908947 */ /* 0x002fec0003800000 */
.L_x_337:
[----:B------:R-:W1:Y:S01]  /*10180*/  SYNCS.PHASECHK.TRANS64.TRYWAIT P0, [R9+URZ], R4 ;  /* 0x00000004090075a7 */ /* 0x000e62000800017f */
[----:B------:R-:W-:-:S05]  /*10190*/  VIADD R0, R7, 0x1 ;  /* 0x0000000107007836 */ /* 0x000fca0000000000 */
[----:B------:R-:W-:-:S04]  /*101a0*/  ISETP.NE.AND P1, PT, R0, 0x9, PT ;  /* 0x000000090000780c */ /* 0x000fc80003f25270 */
[----:B------:R-:W-:Y:S02]  /*101b0*/  SEL R3, RZ, 0x1, P1 ;  /* 0x00000001ff037807 */ /* 0x000fe40000800000 */
[----:B------:R-:W-:Y:S02]  /*101c0*/  SEL R7, R0, RZ, P1 ;  /* 0x000000ff00077207 */ /* 0x000fe40000800000 */
[----:B------:R-:W-:-:S03]  /*101d0*/  LOP3.LUT R6, R6, R3, RZ, 0x3c, !PT ;  /* 0x0000000306067212 */ /* 0x000fc600078e3cff */
[----:B0-----:R-:W-:Y:S01]  /*101e0*/  IMAD R8, R7, 0x8, R2 ;  /* 0x0000000807087824 */ /* 0x001fe200078e0202 */
[----:B------:R-:W-:Y:S01]  /*101f0*/  SHF.L.U32 R5, R6, 0x1f, RZ ;  /* 0x0000001f06057819 */ /* 0x000fe200000006ff */
[----:B-1----:R-:W-:Y:S06]  /*10200*/  @!P0 BRA `(.L_x_322) ;  /* 0x0000000400808947 */ /* 0x002fec0003800000 */
.L_x_338:
        /* <DEDUP_REMOVED lines=9> */
.L_x_339:
        /* <DEDUP_REMOVED lines=9> */
.L_x_340:
        /* <DEDUP_REMOVED lines=9> */
.L_x_341:
[----:B------:R-:W1:Y:S01]  /*103c0*/  SYNCS.PHASECHK.TRANS64.TRYWAIT P0, [R9+URZ], R4 ;  /* 0x00000004090075a7 */ /* 0x000e62000800017f */
[----:B------:R-:W-:-:S05]  /*103d0*/  VIADD R0, R7, 0x1 ;  /* 0x0000000107007836 */ /* 0x000fca0000000000 */
[----:B------:R-:W-:-:S04]  /*103e0*/  ISETP.NE.AND P1, PT, R0, 0x9, PT ;  /* 0x000000090000780c */ /* 0x000fc80003f25270 */
[----:B------:R-:W-:Y:S02]  /*103f0*/  SEL R3, RZ, 0x1, P1 ;  /* 0x00000001ff037807 */ /* 0x000fe40000800000 */
[----:B------:R-:W-:Y:S02]  /*10400*/  SEL R7, R0, RZ, P1 ;  /* 0x000000ff00077207 */ /* 0x000fe40000800000 */
[----:B------:R-:W-:-:S03]  /*10410*/  LOP3.LUT R11, R6, R3, RZ, 0x3c, !PT ;  /* 0x00000003060b7212 */ /* 0x000fc600078e3cff */
[----:B------:R-:W-:Y:S01]  /*10420*/  IMAD R6, R7, 0x8, R2 ;  /* 0x0000000807067824 */ /* 0x000fe200078e0202 */
[----:B0-----:R-:W-:Y:S01]  /*10430*/  SHF.L.U32 R5, R11, 0x1f, RZ ;  /* 0x0000001f0b057819 */ /* 0x001fe200000006ff */
[----:B-1----:R-:W-:Y:S06]  /*10440*/  @!P0 BRA `(.L_x_326) ;  /* 0x0000000400408947 */ /* 0x002fec0003800000 */
.L_x_342:
[----:B------:R-:W1:Y:S01]  /*10450*/  SYNCS.PHASECHK.TRANS64.TRYWAIT P0, [R6+URZ], R5 ;  /* 0x00000005060075a7 */ /* 0x000e62000800017f */
[----:B------:R-:W-:-:S05]  /*10460*/  VIADD R0, R7, 0x1 ;  /* 0x0000000107007836 */ /* 0x000fca0000000000 */
[----:B------:R-:W-:-:S04]  /*10470*/  ISETP.NE.AND P1, PT, R0, 0x9, PT ;  /* 0x000000090000780c */ /* 0x000fc80003f25270 */
[----:B0-----:R-:W-:Y:S02]  /*10480*/  SEL R4, RZ, 0x1, P1 ;  /* 0x00000001ff047807 */ /* 0x001fe40000800000 */
[----:B------:R-:W-:Y:S02]  /*10490*/  SEL R3, R0, RZ, P1 ;  /* 0x000000ff00037207 */ /* 0x000fe40000800000 */
[----:B------:R-:W-:Y:S01]  /*104a0*/  LOP3.LUT R0, R11, R4, RZ, 0x3c, !PT ;  /* 0x000000040b007212 */ /* 0x000fe200078e3cff */
[----:B-1----:R-:W-:Y:S06]  /*104b0*/  @!P0 BRA `(.L_x_327) ;  /* 0x0000000400388947 */ /* 0x002fec0003800000 */
.L_x_343:
[----:B------:R-:W-:Y:S01]  /*104c0*/  IMAD R3, R3, 0x8, R2 ;  /* 0x0000000803037824 */ /* 0x000fe200078e0202 */
[----:B------:R-:W-:-:S07]  /*104d0*/  SHF.L.U32 R0, R0, 0x1f, RZ ;  /* 0x0000001f00007819 */ /* 0x000fce00000006ff */
.L_x_328:
[----:B-1----:R1:W2:Y:S02]  /*104e0*/  SYNCS.PHASECHK.TRANS64.TRYWAIT P0, [R3+URZ], R0 ;  /* 0x00000000030075a7 */ /* 0x0022a4000800017f */
[----:B--2---:R-:W-:Y:S05]  /*104f0*/  @!P0 NANOSLEEP.SYNCS 0x989680 ;  /* 0x009896800000895d */ /* 0x004fea0003900000 */
[----:B------:R-:W2:Y:S02]  /*10500*/  @!P0 SYNCS.PHASECHK.TRANS64 P0, [R3+URZ], R0 ;  /* 0x00000000030085a7 */ /* 0x000ea4000800007f */
[----:B--2---:R-:W-:Y:S05]  /*10510*/  @!P0 BRA `(.L_x_328) ;  /* 0xfffffffc00f08947 */ /* 0x004fea000383ffff */
.L_x_318:
[----:B------:R-:W-:Y:S05]  /*10520*/  BSYNC B0 ;  /* 0x0000000000007941 */ /* 0x000fea0003800000 */
.L_x_317:
[----:B------:R-:W-:Y:S05]  /*10530*/  EXIT ;  /* 0x000000000000794d */ /* 0x000fea0003800000 */
.L_x_22:
[----:B-1----:R-:W-:-:S04]  /*10540*/  IMAD.U32 R3, RZ, RZ, UR6 ;  /* 0x00000006ff037e24 */ /* 0x002fc8000f8e00ff */
[----:B------:R1:W2:Y:S03]  /*10550*/  SYNCS.PHASECHK.TRANS64.TRYWAIT P1, [R3+URZ], R0 ;  /* 0x00000000030075a7 */ /* 0x0002a6000802017f */
[----:B--2---:R-:W-:Y:S05]  /*10560*/  @!P1 NANOSLEEP.SYNCS 0x989680 ;  /* 0x009896800000995d */ /* 0x004fea0003900000 */
[----:B------:R-:W2:Y:S02]  /*10570*/  @!P1 SYNCS.PHASECHK.TRANS64 P1, [R3+URZ], R0 ;  /* 0x00000000030095a7 */ /* 0x000ea4000802007f */
[----:B--2---:R-:W-:Y:S05]  /*10580*/  @!P1 BRA `(.L_x_22) ;  /* 0xfffffffc00ec9947 */ /* 0x004fea000383ffff */
[----:B------:R-:W-:Y:S05]  /*10590*/  BRA `(.L_x_21) ;  /* 0xffffff1800347947 */ /* 0x000fea000383ffff */
.L_x_28:
[----:B-----5:R1:W-:Y:S02]  /*105a0*/  STL [R1+0x8c], R0 ;  /* 0x00008c0001007387 */ /* 0x0203e40000100800 */
[----:B-1----:R-:W-:-:S04]  /*105b0*/  IMAD.U32 R0, RZ, RZ, UR9 ;  /* 0x00000009ff007e24 */ /* 0x002fc8000f8e00ff */
[----:B------:R1:W3:Y:S03]  /*105c0*/  SYNCS.PHASECHK.TRANS64.TRYWAIT P1, [R0+URZ], R229 ;  /* 0x000000e5000075a7 */ /* 0x0002e6000802017f */
[----:B---3--:R-:W-:Y:S05]  /*105d0*/  @!P1 NANOSLEEP.SYNCS 0x989680 ;  /* 0x009896800000995d */ /* 0x008fea0003900000 */
[----:B------:R1:W3:Y:S02]  /*105e0*/  @!P1 SYNCS.PHASECHK.TRANS64 P1, [R0+URZ], R229 ;  /* 0x000000e5000095a7 */ /* 0x0002e4000802007f */
[----:B-1----:R1:W5:Y:S02]  /*105f0*/  LDL.LU R0, [R1+0x8c] ;  /* 0x00008c0001007983 */ /* 0x0023640000300800 */
[----:B-1-3--:R-:W-:Y:S05]  /*10600*/  @!P1 BRA `(.L_x_28) ;  /* 0xfffffffc00e49947 */ /* 0x00afea000383ffff */
[----:B------:R-:W-:Y:S05]  /*10610*/  BRA `(.L_x_27) ;  /* 0xffffff2800a87947 */ /* 0x000fea000383ffff */
.L_x_305:
[----:B------:R-:W-:Y:S01]  /*10620*/  BSSY B1, `(.L_x_329) ;  /* 0x0000006000017945 */ /* 0x000fe20003800000 */
[----:B------:R-:W-:-:S07]  /*10630*/  IMAD.MOV.U32 R2, RZ, RZ, -0x1 ;  /* 0xffffffffff027424 */ /* 0x000fce00078e00ff */
[----:B------:R-:W-:Y:S05]  /*10640*/  WARPSYNC.COLLECTIVE R2, `(.L_x_330) ;  /* 0x00000000020c7348 */ /* 0x000fea0003c00000 */
[----:B------:R-:W-:Y:S02]  /*10650*/  ELECT P0, UR62, PT ;  /* 0x00000000003e782f */ /* 0x000fe40003800000 */
[----:B------:R-:W-:Y:S01]  /*10660*/  MOV R2, UR62 ;  /* 0x0000003e00027c02 */ /* 0x000fe20008000f00 */
[----:B------:R-:W-:Y:S10]  /*10670*/  ENDCOLLECTIVE ;  /* 0x000000000000791b */ /* 0x000ff40003800000 */
.L_x_330:
[----:B------:R-:W-:Y:S05]  /*10680*/  BSYNC B1 ;  /* 0x0000000000017941 */ /* 0x000fea0003800000 */
.L_x_329:
[----:B------:R-:W-:Y:S05]  /*10690*/  BRA `(.L_x_331) ;  /* 0xffffffec00547947 */ /* 0x000fea000383ffff */
.L_x_308:
[----:B0-----:R0:W2:Y:S02]  /*106a0*/  SYNCS.PHASECHK.TRANS64.TRYWAIT P0, [R13+URZ+0x48], R4 ;  /* 0x000048040d0075a7 */ /* 0x0010a4000800017f */
[----:B--2---:R-:W-:Y:S05]  /*106b0*/  @!P0 NANOSLEEP.SYNCS 0x989680 ;  /* 0x009896800000895d */ /* 0x004fea0003900000 */
[----:B------:R-:W2:Y:S02]  /*106c0*/  @!P0 SYNCS.PHASECHK.TRANS64 P0, [R13+URZ+0x48], R4 ;  /* 0x000048040d0085a7 */ /* 0x000ea4000800007f */
[----:B--2---:R-:W-:Y:S05]  /*106d0*/  @!P0 BRA `(.L_x_308) ;  /* 0xfffffffc00f08947 */ /* 0x004fea000383ffff */
[----:B------:R-:W-:Y:S05]  /*106e0*/  BRA `(.L_x_332) ;  /* 0xffffffec00987947 */ /* 0x000fea000383ffff */
.L_x_316:
[----:B------:R-:W-:Y:S01]  /*106f0*/  BSSY B0, `(.L_x_333) ;  /* 0x0000006000007945 */ /* 0x000fe20003800000 */
[----:B------:R-:W-:-:S07]  /*10700*/  IMAD.MOV.U32 R2, RZ, RZ, -0x1 ;  /* 0xffffffffff027424 */ /* 0x000fce00078e00ff */
[----:B------:R-:W-:Y:S05]  /*10710*/  WARPSYNC.COLLECTIVE R2, `(.L_x_334) ;  /* 0x00000000020c7348 */ /* 0x000fea0003c00000 */
[----:B------:R-:W-:Y:S02]  /*10720*/  ELECT P0, UR62, PT ;  /* 0x00000000003e782f */ /* 0x000fe40003800000 */
[----:B------:R-:W-:Y:S01]  /*10730*/  MOV R2, UR62 ;  /* 0x0000003e00027c02 */ /* 0x000fe20008000f00 */
[----:B------:R-:W-:Y:S10]  /*10740*/  ENDCOLLECTIVE ;  /* 0x000000000000791b */ /* 0x000ff40003800000 */
.L_x_334:
[----:B------:R-:W-:Y:S05]  /*10750*/  BSYNC B0 ;  /* 0x0000000000007941 */ /* 0x000fea0003800000 */
.L_x_333:
[----:B------:R-:W-:Y:S05]  /*10760*/  BRA `(.L_x_335) ;  /* 0xfffffff800087947 */ /* 0x000fea000383ffff */
.L_x_320:
[----:B0-----:R0:W1:Y:S02]  /*10770*/  SYNCS.PHASECHK.TRANS64.TRYWAIT P0, [R7+URZ], R4 ;  /* 0x00000004070075a7 */ /* 0x001064000800017f */
[----:B-1----:R-:W-:Y:S05]  /*10780*/  @!P0 NANOSLEEP.SYNCS 0x989680 ;  /* 0x009896800000895d */ /* 0x002fea0003900000 */
[----:B------:R-:W1:Y:S02]  /*10790*/  @!P0 SYNCS.PHASECHK.TRANS64 P0, [R7+URZ], R4 ;  /* 0x00000004070085a7 */ /* 0x000e64000800007f */
[----:B-1----:R-:W-:Y:S05]  /*107a0*/  @!P0 BRA `(.L_x_320) ;  /* 0xfffffffc00f08947 */ /* 0x002fea000383ffff */
[----:B------:R-:W-:Y:S05]  /*107b0*/  BRA `(.L_x_336) ;  /* 0xfffffff8004c7947 */ /* 0x000fea000383ffff */
.L_x_321:
[----:B0-----:R0:W1:Y:S02]  /*107c0*/  SYNCS.PHASECHK.TRANS64.TRYWAIT P0, [R8+URZ], R5 ;  /* 0x00000005080075a7 */ /* 0x001064000800017f */
[----:B-1----:R-:W-:Y:S05]  /*107d0*/  @!P0 NANOSLEEP.SYNCS 0x989680 ;  /* 0x009896800000895d */ /* 0x002fea0003900000 */
[----:B------:R-:W1:Y:S02]  /*107e0*/  @!P0 SYNCS.PHASECHK.TRANS64 P0, [R8+URZ], R5 ;  /* 0x00000005080085a7 */ /* 0x000e64000800007f */
[----:B-1----:R-:W-:Y:S05]  /*107f0*/  @!P0 BRA `(.L_x_321) ;  /* 0xfffffffc00f08947 */ /* 0x002fea000383ffff */
[----:B------:R-:W-:Y:S05]  /*10800*/  BRA `(.L_x_337) ;  /* 0xfffffff8005c7947 */ /* 0x000fea000383ffff */
.L_x_322:
[----:B0-----:R0:W1:Y:S02]  /*10810*/  SYNCS.PHASECHK.TRANS64.TRYWAIT P0, [R9+URZ], R4 ;  /* 0x00000004090075a7 */ /* 0x001064000800017f */
[----:B-1----:R-:W-:Y:S05]  /*10820*/  @!P0 NANOSLEEP.SYNCS 0x989680 ;  /* 0x009896800000895d */ /* 0x002fea0003900000 */
[----:B------:R-:W1:Y:S02]  /*10830*/  @!P0 SYNCS.PHASECHK.TRANS64 P0, [R9+URZ], R4 ;  /* 0x00000004090085a7 */ /* 0x000e64000800007f */
[----:B-1----:R-:W-:Y:S05]  /*10840*/  @!P0 BRA `(.L_x_322) ;  /* 0xfffffffc00f08947 */ /* 0x002fea000383ffff */
[----:B------:R-:W-:Y:S05]  /*10850*/  BRA `(.L_x_338) ;  /* 0xfffffff8006c7947 */ /* 0x000fea000383ffff */
.L_x_323:
[----:B0-----:R0:W1:Y:S02]  /*10860*/  SYNCS.PHASECHK.TRANS64.TRYWAIT P0, [R8+URZ], R5 ;  /* 0x00000005080075a7 */ /* 0x001064000800017f */
[----:B-1----:R-:W-:Y:S05]  /*10870*/  @!P0 NANOSLEEP.SYNCS 0x989680 ;  /* 0x009896800000895d */ /* 0x002fea0003900000 */
[----:B------:R-:W1:Y:S02]  /*10880*/  @!P0 SYNCS.PHASECHK.TRANS64 P0, [R8+URZ], R5 ;  /* 0x00000005080085a7 */ /* 0x000e64000800007f */
[----:B-1----:R-:W-:Y:S05]  /*10890*/  @!P0 BRA `(.L_x_323) ;  /* 0xfffffffc00f08947 */ /* 0x002fea000383ffff */
[----:B------:R-:W-:Y:S05]  /*108a0*/  BRA `(.L_x_339) ;  /* 0xfffffff8007c7947 */ /* 0x000fea000383ffff */
.L_x_324:
[----:B0-----:R0:W1:Y:S02]  /*108b0*/  SYNCS.PHASECHK.TRANS64.TRYWAIT P0, [R9+URZ], R4 ;  /* 0x00000004090075a7 */ /* 0x001064000800017f */
[----:B-1----:R-:W-:Y:S05]  /*108c0*/  @!P0 NANOSLEEP.SYNCS 0x989680 ;  /* 0x009896800000895d */ /* 0x002fea0003900000 */
[----:B------:R-:W1:Y:S02]  /*108d0*/  @!P0 SYNCS.PHASECHK.TRANS64 P0, [R9+URZ], R4 ;  /* 0x00000004090085a7 */ /* 0x000e64000800007f */
[----:B-1----:R-:W-:Y:S05]  /*108e0*/  @!P0 BRA `(.L_x_324) ;  /* 0xfffffffc00f08947 */ /* 0x002fea000383ffff */
[----:B------:R-:W-:Y:S05]  /*108f0*/  BRA `(.L_x_340) ;  /* 0xfffffff8008c7947 */ /* 0x000fea000383ffff */
.L_x_325:
[----:B0-----:R0:W1:Y:S02]  /*10900*/  SYNCS.PHASECHK.TRANS64.TRYWAIT P0, [R8+URZ], R5 ;  /* 0x00000005080075a7 */ /* 0x001064000800017f */
[----:B-1----:R-:W-:Y:S05]  /*10910*/  @!P0 NANOSLEEP.SYNCS 0x989680 ;  /* 0x009896800000895d */ /* 0x002fea0003900000 */
[----:B------:R-:W1:Y:S02]  /*10920*/  @!P0 SYNCS.PHASECHK.TRANS64 P0, [R8+URZ], R5 ;  /* 0x00000005080085a7 */ /* 0x000e64000800007f */
[----:B-1----:R-:W-:Y:S05]  /*10930*/  @!P0 BRA `(.L_x_325) ;  /* 0xfffffffc00f08947 */ /* 0x002fea000383ffff */
[----:B------:R-:W-:Y:S05]  /*10940*/  BRA `(.L_x_341) ;  /* 0xfffffff8009c7947 */ /* 0x000fea000383ffff */
.L_x_326:
[----:B0-----:R0:W1:Y:S02]  /*10950*/  SYNCS.PHASECHK.TRANS64.TRYWAIT P0, [R9+URZ], R4 ;  /* 0x00000004090075a7 */ /* 0x001064000800017f */
[----:B-1----:R-:W-:Y:S05]  /*10960*/  @!P0 NANOSLEEP.SYNCS 0x989680 ;  /* 0x009896800000895d */ /* 0x002fea0003900000 */
[----:B------:R-:W1:Y:S02]  /*10970*/  @!P0 SYNCS.PHASECHK.TRANS64 P0, [R9+URZ], R4 ;  /* 0x00000004090085a7 */ /* 0x000e64000800007f */
[----:B-1----:R-:W-:Y:S05]  /*10980*/  @!P0 BRA `(.L_x_326) ;  /* 0xfffffffc00f08947 */ /* 0x002fea000383ffff */
[----:B------:R-:W-:Y:S05]  /*10990*/  BRA `(.L_x_342) ;  /* 0xfffffff800ac7947 */ /* 0x000fea000383ffff */
.L_x_327:
[----:B0-----:R0:W1:Y:S02]  /*109a0*/  SYNCS.PHASECHK.TRANS64.TRYWAIT P0, [R6+URZ], R5 ;  /* 0x00000005060075a7 */ /* 0x001064000800017f */
[----:B-1----:R-:W-:Y:S05]  /*109b0*/  @!P0 NANOSLEEP.SYNCS 0x989680 ;  /* 0x009896800000895d */ /* 0x002fea0003900000 */
[----:B------:R-:W1:Y:S02]  /*109c0*/  @!P0 SYNCS.PHASECHK.TRANS64 P0, [R6+URZ], R5 ;  /* 0x00000005060085a7 */ /* 0x000e64000800007f */
[----:B-1----:R-:W-:Y:S05]  /*109d0*/  @!P0 BRA `(.L_x_327) ;  /* 0xfffffffc00f08947 */ /* 0x002fea000383ffff */
[----:B------:R-:W-:Y:S05]  /*109e0*/  BRA `(.L_x_343) ;  /* 0xfffffff800b47947 */ /* 0x000fea000383ffff */
.L_x_344:
[----:B------:R-:W-:-:S00]  /*109f0*/  BRA `(.L_x_344) ;  /* 0xfffffffc00fc7947 */ /* 0x000fc0000383ffff */
[----:B------:R-:W-:-:S00]  /*10a00*/  NOP ;  /* 0x0000000000007918 */ /* 0x000fc00000000000 */
[----:B------:R-:W-:-:S00]  /*10a10*/  NOP ;  /* 0x0000000000007918 */ /* 0x000fc00000000000 */
[----:B------:R-:W-:-:S00]  /*10a20*/  NOP ;  /* 0x0000000000007918 */ /* 0x000fc00000000000 */
[----:B------:R-:W-:-:S00]  /*10a30*/  NOP ;  /* 0x0000000000007918 */ /* 0x000fc00000000000 */
[----:B------:R-:W-:-:S00]  /*10a40*/  NOP ;  /* 0x0000000000007918 */ /* 0x000fc00000000000 */
[----:B------:R-:W-:-:S00]  /*10a50*/  NOP ;  /* 0x0000000000007918 */ /* 0x000fc00000000000 */
[----:B------:R-:W-:-:S00]  /*10a60*/  NOP ;  /* 0x0000000000007918 */ /* 0x000fc00000000000 */
[----:B------:R-:W-:-:S00]  /*10a70*/  NOP ;  /* 0x0000000000007918 */ /* 0x000fc00000000000 */
.L_x_345:


//--------------------- .nv.shared._ZN7cutlass13device_kernelINS_4gemm6kernel13GemmUniversalIN4cute5tupleIJiiiiEEENS1_10collective13CollectiveMmaINS1_37MainloopSm90TmaGmmaWarpSpecializedFP8ILi9ENS5_IJNS4_1CILi1EEENSA_ILi8EEESB_EEENS1_35KernelTmaWarpSpecializedCooperativeEEENS5_IJNSA_ILi128EEENSA_ILi256EEENSA_ILi64EEEEEENS_12float_e4m3_tENS5_IJlSB_lEEESK_SL_NS4_8TiledMMAINS4_8MMA_AtomIJNS4_4SM904GMMA31MMA_64x256x32_F32E4M3E4M3_SS_TNILNSP_7ScaleInE1ELSR_1EEEEEENS4_6LayoutINS5_IJNSA_ILi2EEESB_SB_EEENS5_IJSB_NSA_ILi0EEESX_EEEEENS5_IJNS4_10UnderscoreES10_S10_EEEEENS4_23SM90_TMA_LOAD_MULTICASTENS4_14ComposedLayoutINS4_7SwizzleILi2ELi4ELi3EEENS4_18smem_ptr_flag_bitsILi8EEENSU_INS5_IJSC_SI_EEENS5_IJSI_SB_EEEEEEEvNS4_8identityENS4_13SM90_TMA_LOADES1C_vS1D_EENS_8epilogue10collective6detail29Sm90TmaWarpSpecializedAdapterINS1H_15DefaultEpilogueISK_SL_SL_NS1G_6thread17LinearCombinationISK_Li1EffLNS1L_9ScaleType4KindE0ELNS_15FloatRoundStyleE2ESK_EENS1_15EpilogueDefaultEEEEEvvEEEEvNT_6ParamsE --------------------------
	.section	.nv.shared._ZN7cutlass13device_kernelINS_4gemm6kernel13GemmUniversalIN4cute5tupleIJiiiiEEENS1_10collective13CollectiveMmaINS1_37MainloopSm90TmaGmmaWarpSpecializedFP8ILi9ENS5_IJNS4_1CILi1EEENSA_ILi8EEESB_EEENS1_35KernelTmaWarpSpecializedCooperativeEEENS5_IJNSA_ILi128EEENSA_ILi256EEENSA_ILi64EEEEEENS_12float_e4m3_tENS5_IJlSB_lEEESK_SL_NS4_8TiledMMAINS4_8MMA_AtomIJNS4_4SM904GMMA31MMA_64x256x32_F32E4M3E4M3_SS_TNILNSP_7ScaleInE1ELSR_1EEEEEENS4_6LayoutINS5_IJNSA_ILi2EEESB_SB_EEENS5_IJSB_NSA_ILi0EEESX_EEEEENS5_IJNS4_10UnderscoreES10_S10_EEEEENS4_23SM90_TMA_LOAD_MULTICASTENS4_14ComposedLayoutINS4_7SwizzleILi2ELi4ELi3EEENS4_18smem_ptr_flag_bitsILi8EEENSU_INS5_IJSC_SI_EEENS5_IJSI_SB_EEEEEEEvNS4_8identityENS4_13SM90_TMA_LOADES1C_vS1D_EENS_8epilogue10collective6detail29Sm90TmaWarpSpecializedAdapterINS1H_15DefaultEpilogueISK_SL_SL_NS1G_6thread17LinearCombinationISK_Li1EffLNS1L_9ScaleType4KindE0ELNS_15FloatRoundStyleE2ESK_EENS1_15EpilogueDefaultEEEEEvvEEEEvNT_6ParamsE,"aw",@nobits
	.sectionflags	@""
	.align	16
	.zero		1024


//--------------------- .nv.shared.reserved.0     --------------------------
	.section	.nv.shared.reserved.0,"aw",@nobits
	.weak		__nv_reservedSMEM_offset_0_alias
	.size		__nv_reservedSMEM_offset_0_alias, 0, 0
	.other		__nv_reservedSMEM_offset_0_alias,@"STO_CUDA_RESERVED_SHARED STV_DEFAULT"
__nv_reservedSMEM_offset_0_alias:
	.zero		0


//--------------------- .nv.global                --------------------------
	.section	.nv.global,"aw",@nobits
.nv.global:
	.type		_ZN40_INTERNAL_51e6090a_4_k_cu_eada5f56_204804cute1_E,@object
	.size		_ZN40_INTERNAL_51e6090a_4_k_cu_eada5f56_204804cute1_E,(_ZN40_INTERNAL_51e6090a_4_k_cu_eada5f56_204804cuda3std3__45__cpo6cbeginE - _ZN40_INTERNAL_51e6090a_4_k_cu_eada5f56_204804cute1_E)
_ZN40_INTERNAL_51e6090a_4_k_cu_eada5f56_204804cute1_E:
	.zero		1
	.type		_ZN40_INTERNAL_51e6090a_4_k_cu_eada5f56_204804cuda3std3__45__cpo6cbeginE,@object
	.size		_ZN40_INTERNAL_51e6090a_4_k_cu_eada5f56_204804cuda3std3__45__cpo6cbeginE,(_ZN40_INTERNAL_51e6090a_4_k_cu_eada5f56_204804cuda3std3__48in_placeE - _ZN40_INTERNAL_51e6090a_4_k_cu_eada5f56_204804cuda3std3__45__cpo6cbeginE)
_ZN40_INTERNAL_51e6090a_4_k_cu_eada5f56_204804cuda3std3__45__cpo6cbeginE:
	.zero		1
	.type		_ZN40_INTERNAL_51e6090a_4_k_cu_eada5f56_204804cuda3std3__48in_placeE,@object
	.size		_ZN40_INTERNAL_51e6090a_4_k_cu_eada5f56_204804cuda3std3__48in_placeE,(_ZN40_INTERNAL_51e6090a_4_k_cu_eada5f56_204804cuda3std6ranges3__45__cpo9iter_moveE - _ZN40_INTERNAL_51e6090a_4_k_cu_eada5f56_204804cuda3std3__48in_placeE)
_ZN40_INTERNAL_51e6090a_4_k_cu_eada5f56_204804cuda3std3__48in_placeE:
	.zero		1
	.type		_ZN40_INTERNAL_51e6090a_4_k_cu_eada5f56_204804cuda3std6ranges3__45__cpo9iter_moveE,@object
	.size		_ZN40_INTERNAL_51e6090a_4_k_cu_eada5f56_204804cuda3std6ranges3__45__cpo9iter_moveE,(_ZN40_INTERNAL_51e6090a_4_k_cu_eada5f56_204804cuda3std3__45__cpo5beginE - _ZN40_INTERNAL_51e6090a_4_k_cu_eada5f56_204804cuda3std6ranges3__45__cpo9iter_moveE)
_ZN40_INTERNAL_51e6090a_4_k_cu_eada5f56_204804cuda3std6ranges3__45__cpo9iter_moveE:
	.zero		1
	.type		_ZN40_INTERNAL_51e6090a_4_k_cu_eada5f56_204804cuda3std3__45__cpo5beginE,@object
	.size		_ZN40_INTERNAL_51e6090a_4_k_cu_eada5f56_204804cuda3std3__45__cpo5beginE,(_ZN40_INTERNAL_51e6090a_4_k_cu_eada5f56_204804cuda3std3__442_GLOBAL__N__51e6090a_4_k_cu_eada5f56_204806ignoreE - _ZN40_INTERNAL_51e6090a_4_k_cu_eada5f56_204804cuda3std3__45__cpo5beginE)
_ZN40_INTERNAL_51e6090a_4_k_cu_eada5f56_204804cuda3std3__45__cpo5beginE:
	.zero		1
	.type		_ZN40_INTERNAL_51e6090a_4_k_cu_eada5f56_204804cuda3std3__442_GLOBAL__N__51e6090a_4_k_cu_eada5f56_204806ignoreE,@object
	.size		_ZN40_INTERNAL_51e6090a_4_k_cu_eada5f56_204804cuda3std3__442_GLOBAL__N__51e6090a_4_k_cu_eada5f56_204806ignoreE,(_ZN40_INTERNAL_51e6090a_4_k_cu_eada5f56_204804cute7productE - _ZN40_INTERNAL_51e6090a_4_k_cu_eada5f56_204804cuda3std3__442_GLOBAL__N__51e6090a_4_k_cu_eada5f56_204806ignoreE)
_ZN40_INTERNAL_51e6090a_4_k_cu_eada5f56_204804cuda3std3__442_GLOBAL__N__51e6090a_4_k_cu_eada5f56_204806ignoreE:
	.zero		1
	.type		_ZN40_INTERNAL_51e6090a_4_k_cu_eada5f56_204804cute7productE,@object
	.size		_ZN40_INTERNAL_51e6090a_4_k_cu_eada5f56_204804cute7productE,(_ZN40_INTERNAL_51e6090a_4_k_cu_eada5f56_204804cuda3std3__45__cpo3endE - _ZN40_INTERNAL_51e6090a_4_k_cu_eada5f56_204804cute7productE)
_ZN40_INTERNAL_51e6090a_4_k_cu_eada5f56_204804cute7productE:
	.zero		1
	.type		_ZN40_INTERNAL_51e6090a_4_k_cu_eada5f56_204804cuda3std3__45__cpo3endE,@object
	.size		_ZN40_INTERNAL_51e6090a_4_k_cu_eada5f56_204804cuda3std3__45__cpo3endE,(_ZN40_INTERNAL_51e6090a_4_k_cu_eada5f56_204804cuda3std3__419piecewise_constructE - _ZN40_INTERNAL_51e6090a_4_k_cu_eada5f56_204804cuda3std3__45__cpo3endE)
_ZN40_INTERNAL_51e6090a_4_k_cu_eada5f56_204804cuda3std3__45__cpo3endE:
	.zero		1
	.type		_ZN40_INTERNAL_51e6090a_4_k_cu_eada5f56_204804cuda3std3__419piecewise_constructE,@object
	.size		_ZN40_INTERNAL_51e6090a_4_k_cu_eada5f56_204804cuda3std3__419piecewise_constructE,(_ZN40_INTERNAL_51e6090a_4_k_cu_eada5f56_204804cuda3std3__45__cpo4cendE - _ZN40_INTERNAL_51e6090a_4_k_cu_eada5f56_204804cuda3std3__419piecewise_constructE)
_ZN40_INTERNAL_51e6090a_4_k_cu_eada5f56_204804cuda3std3__419piecewise_constructE:
	.zero		1
	.type		_ZN40_INTERNAL_51e6090a_4_k_cu_eada5f56_204804cuda3std3__45__cpo4cendE,@object
	.size		_ZN40_INTERNAL_51e6090a_4_k_cu_eada5f56_204804cuda3std3__45__cpo4cendE,(_ZN40_INTERNAL_51e6090a_4_k_cu_eada5f56_204804cuda3std6ranges3__45__cpo4swapE - _ZN40_INTERNAL_51e6090a_4_k_cu_eada5f56_204804cuda3std3__45__cpo4cendE)
_ZN40_INTERNAL_51e6090a_4_k_cu_eada5f56_204804cuda3std3__45__cpo4cendE:
	.zero		1
	.type		_ZN40_INTERNAL_51e6090a_4_k_cu_eada5f56_204804cuda3std6ranges3__45__cpo4swapE,@object
	.size		_ZN40_INTERNAL_51e6090a_4_k_cu_eada5f56_204804cuda3std6ranges3__45__cpo4swapE,(.L_7 - _ZN40_INTERNAL_51e6090a_4_k_cu_eada5f56_204804cuda3std6ranges3__45__cpo4swapE)
_ZN40_INTERNAL_51e6090a_4_k_cu_eada5f56_204804cuda3std6ranges3__45__cpo4swapE:
	.zero		1
.L_7:


//--------------------- .nv.constant0._ZN7cutlass13device_kernelINS_4gemm6kernel13GemmUniversalIN4cute5tupleIJiiiiEEENS1_10collective13CollectiveMmaINS1_37MainloopSm90TmaGmmaWarpSpecializedFP8ILi9ENS5_IJNS4_1CILi1EEENSA_ILi8EEESB_EEENS1_35KernelTmaWarpSpecializedCooperativeEEENS5_IJNSA_ILi128EEENSA_ILi256EEENSA_ILi64EEEEEENS_12float_e4m3_tENS5_IJlSB_lEEESK_SL_NS4_8TiledMMAINS4_8MMA_AtomIJNS4_4SM904GMMA31MMA_64x256x32_F32E4M3E4M3_SS_TNILNSP_7ScaleInE1ELSR_1EEEEEENS4_6LayoutINS5_IJNSA_ILi2EEESB_SB_EEENS5_IJSB_NSA_ILi0EEESX_EEEEENS5_IJNS4_10UnderscoreES10_S10_EEEEENS4_23SM90_TMA_LOAD_MULTICASTENS4_14ComposedLayoutINS4_7SwizzleILi2ELi4ELi3EEENS4_18smem_ptr_flag_bitsILi8EEENSU_INS5_IJSC_SI_EEENS5_IJSI_SB_EEEEEEEvNS4_8identityENS4_13SM90_TMA_LOADES1C_vS1D_EENS_8epilogue10collective6detail29Sm90TmaWarpSpecializedAdapterINS1H_15DefaultEpilogueISK_SL_SL_NS1G_6thread17LinearCombinationISK_Li1EffLNS1L_9ScaleType4KindE0ELNS_15FloatRoundStyleE2ESK_EENS1_15EpilogueDefaultEEEEEvvEEEEvNT_6ParamsE --------------------------
	.section	.nv.constant0._ZN7cutlass13device_kernelINS_4gemm6kernel13GemmUniversalIN4cute5tupleIJiiiiEEENS1_10collective13CollectiveMmaINS1_37MainloopSm90TmaGmmaWarpSpecializedFP8ILi9ENS5_IJNS4_1CILi1EEENSA_ILi8EEESB_EEENS1_35KernelTmaWarpSpecializedCooperativeEEENS5_IJNSA_ILi128EEENSA_ILi256EEENSA_ILi64EEEEEENS_12float_e4m3_tENS5_IJlSB_lEEESK_SL_NS4_8TiledMMAINS4_8MMA_AtomIJNS4_4SM904GMMA31MMA_64x256x32_F32E4M3E4M3_SS_TNILNSP_7ScaleInE1ELSR_1EEEEEENS4_6LayoutINS5_IJNSA_ILi2EEESB_SB_EEENS5_IJSB_NSA_ILi0EEESX_EEEEENS5_IJNS4_10UnderscoreES10_S10_EEEEENS4_23SM90_TMA_LOAD_MULTICASTENS4_14ComposedLayoutINS4_7SwizzleILi2ELi4ELi3EEENS4_18smem_ptr_flag_bitsILi8EEENSU_INS5_IJSC_SI_EEENS5_IJSI_SB_EEEEEEEvNS4_8identityENS4_13SM90_TMA_LOADES1C_vS1D_EENS_8epilogue10collective6detail29Sm90TmaWarpSpecializedAdapterINS1H_15DefaultEpilogueISK_SL_SL_NS1G_6thread17LinearCombinationISK_Li1EffLNS1L_9ScaleType4KindE0ELNS_15FloatRoundStyleE2ESK_EENS1_15EpilogueDefaultEEEEEvvEEEEvNT_6ParamsE,"a",@progbits
	.sectionflags	@""
	.align	4
.nv.constant0._ZN7cutlass13device_kernelINS_4gemm6kernel13GemmUniversalIN4cute5tupleIJiiiiEEENS1_10collective13CollectiveMmaINS1_37MainloopSm90TmaGmmaWarpSpecializedFP8ILi9ENS5_IJNS4_1CILi1EEENSA_ILi8EEESB_EEENS1_35KernelTmaWarpSpecializedCooperativeEEENS5_IJNSA_ILi128EEENSA_ILi256EEENSA_ILi64EEEEEENS_12float_e4m3_tENS5_IJlSB_lEEESK_SL_NS4_8TiledMMAINS4_8MMA_AtomIJNS4_4SM904GMMA31MMA_64x256x32_F32E4M3E4M3_SS_TNILNSP_7ScaleInE1ELSR_1EEEEEENS4_6LayoutINS5_IJNSA_ILi2EEESB_SB_EEENS5_IJSB_NSA_ILi0EEESX_EEEEENS5_IJNS4_10UnderscoreES10_S10_EEEEENS4_23SM90_TMA_LOAD_MULTICASTENS4_14ComposedLayoutINS4_7SwizzleILi2ELi4ELi3EEENS4_18smem_ptr_flag_bitsILi8EEENSU_INS5_IJSC_SI_EEENS5_IJSI_SB_EEEEEEEvNS4_8identityENS4_13SM90_TMA_LOADES1C_vS1D_EENS_8epilogue10collective6detail29Sm90TmaWarpSpecializedAdapterINS1H_15DefaultEpilogueISK_SL_SL_NS1G_6thread17LinearCombinationISK_Li1EffLNS1L_9ScaleType4KindE0ELNS_15FloatRoundStyleE2ESK_EENS1_15EpilogueDefaultEEEEEvvEEEEvNT_6ParamsE:
	.zero		1664


//--------------------- SYMBOLS --------------------------

	.type		.nv.reservedSmem.offset0,@object
	.size		.nv.reservedSmem.offset0,0x4
